def matmul_kernel(
    a_ptr,
    b_ptr,
    c_ptr,
    M,
    N,
    K,
    stride_am,
    stride_ak,
    stride_bk,
    stride_bn,
    stride_cm,
    stride_cn,
    BLOCK_M: tl.constexpr,
    BLOCK_N: tl.constexpr,
    BLOCK_K: tl.constexpr,
    GROUP_M: tl.constexpr,
):
    pid = tl.program_id(axis=0)
    num_pid_m = tl.cdiv(M, BLOCK_M)
    num_pid_n = tl.cdiv(N, BLOCK_N)
    num_pid_in_group = GROUP_M * num_pid_n
    group_id = pid // num_pid_in_group
    first_pid_m = group_id * GROUP_M
    group_size_m = min(num_pid_m - first_pid_m, GROUP_M)
    pid_m = first_pid_m + ((pid % num_pid_in_group) % group_size_m)
    pid_n = (pid % num_pid_in_group) // group_size_m

    offs_am = (pid_m * BLOCK_M + tl.arange(0, BLOCK_M)) % M
    offs_bn = (pid_n * BLOCK_N + tl.arange(0, BLOCK_N)) % N
    offs_k = tl.arange(0, BLOCK_K)
    a_ptrs = a_ptr + offs_am[:, None] * stride_am + offs_k[None, :] * stride_ak
    b_ptrs = b_ptr + offs_k[:, None] * stride_bk + offs_bn[None, :] * stride_bn

    acc = tl.zeros((BLOCK_M, BLOCK_N), dtype=tl.float32)
    for kk in range(0, tl.cdiv(K, BLOCK_K)):
        a = tl.load(a_ptrs, mask=offs_k[None, :] < K - kk * BLOCK_K, other=0.0)
        b = tl.load(b_ptrs, mask=offs_k[:, None] < K - kk * BLOCK_K, other=0.0)
        acc = tl.dot(a, b, acc)
        a_ptrs += BLOCK_K * stride_ak
        b_ptrs += BLOCK_K * stride_bk

    c = acc.to(c_ptr.dtype.element_ty)
    offs_cm = pid_m * BLOCK_M + tl.arange(0, BLOCK_M)
    offs_cn = pid_n * BLOCK_N + tl.arange(0, BLOCK_N)
    c_ptrs = c_ptr + offs_cm[:, None] * stride_cm + offs_cn[None, :] * stride_cn
    mask = (offs_cm[:, None] < M) & (offs_cn[None, :] < N)
    tl.store(c_ptrs, c, mask=mask)

# config = {"BLOCK_K": 32, "BLOCK_M": 256, "BLOCK_N": 64, "GROUP_M": 8, "arch": "sm_100", "dtype": "bf16", "num_ctas": 1, "num_stages": 3, "num_warps": 4}
# arch = sm_100


// ===== COMPILED SASS (sm_100a) =====

	.target	sm_100a

	.elftype	@"ET_EXEC"


//--------------------- .note.nv.tkinfo           --------------------------
	.section	.note.nv.tkinfo,"",@"SHT_NOTE"
	.sectionflags	@"SHF_NOTE_NV_TKINFO"
	.tkinfo
        /*0018*/ 	.word	0x00000081
        /*0030*/ 	.string	""
        /*0030*/ 	.string	"ptxas-blackwell"
        /*0030*/ 	.string	"Cuda compilation tools, release 12.9, V12.9.86"
        /*0030*/ 	.string	"Build cuda_12.9.r12.9/compiler.36037853_0"
        /*0030*/ 	.string	"-v  -suppress-debug-info  -lineinfo  -arch sm_100a "



//--------------------- .note.nv.cuver            --------------------------
	.section	.note.nv.cuver,"",@"SHT_NOTE"
	.sectionflags	@"SHF_NOTE_NV_CUVER"
        /*0018*/ 	.short	0x0001
        /*001a*/ 	.short	0x0064
        /*001c*/ 	.short	0x0001
        /*001e*/ 	.short	0x0000
        /*0020*/ 	.short	0x0001
        /*0022*/ 	.short	0x0000


//--------------------- .nv.info                  --------------------------
	.section	.nv.info,"",@"SHT_CUDA_INFO"
	.align	4


	//----- nvinfo : EIATTR_REGCOUNT
	.align		4
        /*0000*/ 	.byte	0x04, 0x2f
        /*0002*/ 	.short	(.L_4 - .L_3)
	.align		4
.L_3:
        /*0004*/ 	.word	index@(matmul_kernel)
        /*0008*/ 	.word	0x000000fe


	//----- nvinfo : EIATTR_FRAME_SIZE
	.align		4
.L_4:
        /*000c*/ 	.byte	0x04, 0x11
        /*000e*/ 	.short	(.L_6 - .L_5)
	.align		4
.L_5:
        /*0010*/ 	.word	index@($__internal_2_$__cuda_sm10x_tcgen05_guardrail_trap_unallocated_columns_being_dealloced)
        /*0014*/ 	.word	0x00000000


	//----- nvinfo : EIATTR_FRAME_SIZE
	.align		4
.L_6:
        /*0018*/ 	.byte	0x04, 0x11
        /*001a*/ 	.short	(.L_8 - .L_7)
	.align		4
.L_7:
        /*001c*/ 	.word	index@($__internal_1_$__cuda_sm10x_tcgen05_guardrail_trap_phase_invalid_during_alloc)
        /*0020*/ 	.word	0x00000000


	//----- nvinfo : EIATTR_FRAME_SIZE
	.align		4
.L_8:
        /*0024*/ 	.byte	0x04, 0x11
        /*0026*/ 	.short	(.L_10 - .L_9)
	.align		4
.L_9:
        /*0028*/ 	.word	index@($__internal_0_$__cuda_sm10x_tcgen05_guardrail_trap_col_being_dealloced_not_returned_by_alloc)
        /*002c*/ 	.word	0x00000000


	//----- nvinfo : EIATTR_FRAME_SIZE
	.align		4
.L_10:
        /*0030*/ 	.byte	0x04, 0x11
        /*0032*/ 	.short	(.L_12 - .L_11)
	.align		4
.L_11:
        /*0034*/ 	.word	index@(matmul_kernel)
        /*0038*/ 	.word	0x00000000


	//----- nvinfo : EIATTR_MIN_STACK_SIZE
	.align		4
.L_12:
        /*003c*/ 	.byte	0x04, 0x12
        /*003e*/ 	.short	(.L_14 - .L_13)
	.align		4
.L_13:
        /*0040*/ 	.word	index@(matmul_kernel)
        /*0044*/ 	.word	0x00000000
.L_14:


//--------------------- .nv.info.matmul_kernel    --------------------------
	.section	.nv.info.matmul_kernel,"",@"SHT_CUDA_INFO"
	.sectionflags	@""
	.align	4


	//----- nvinfo : EIATTR_CUDA_API_VERSION
	.align		4
        /*0000*/ 	.byte	0x04, 0x37
        /*0002*/ 	.short	(.L_16 - .L_15)
.L_15:
        /*0004*/ 	.word	0x00000081


	//----- nvinfo : EIATTR_KPARAM_INFO
	.align		4
.L_16:
        /*0008*/ 	.byte	0x04, 0x17
        /*000a*/ 	.short	(.L_18 - .L_17)
.L_17:
        /*000c*/ 	.word	0x00000000
        /*0010*/ 	.short	0x000d
        /*0012*/ 	.short	0x0048
        /*0014*/ 	.byte	0x00, 0xf4, 0x21, 0x00


	//----- nvinfo : EIATTR_KPARAM_INFO
	.align		4
.L_18:
        /*0018*/ 	.byte	0x04, 0x17
        /*001a*/ 	.short	(.L_20 - .L_19)
.L_19:
        /*001c*/ 	.word	0x00000000
        /*0020*/ 	.short	0x000c
        /*0022*/ 	.short	0x0040
        /*0024*/ 	.byte	0x00, 0xf4, 0x21, 0x00


	//----- nvinfo : EIATTR_KPARAM_INFO
	.align		4
.L_20:
        /*0028*/ 	.byte	0x04, 0x17
        /*002a*/ 	.short	(.L_22 - .L_21)
.L_21:
        /*002c*/ 	.word	0x00000000
        /*0030*/ 	.short	0x000b
        /*0032*/ 	.short	0x0038
        /*0034*/ 	.byte	0x00, 0xf0, 0x11, 0x00


	//----- nvinfo : EIATTR_KPARAM_INFO
	.align		4
.L_22:
        /*0038*/ 	.byte	0x04, 0x17
        /*003a*/ 	.short	(.L_24 - .L_23)
.L_23:
        /*003c*/ 	.word	0x00000000
        /*0040*/ 	.short	0x000a
        /*0042*/ 	.short	0x0034
        /*0044*/ 	.byte	0x00, 0xf0, 0x11, 0x00


	//----- nvinfo : EIATTR_KPARAM_INFO
	.align		4
.L_24:
        /*0048*/ 	.byte	0x04, 0x17
        /*004a*/ 	.short	(.L_26 - .L_25)
.L_25:
        /*004c*/ 	.word	0x00000000
        /*0050*/ 	.short	0x0009
        /*0052*/ 	.short	0x0030
        /*0054*/ 	.byte	0x00, 0xf0, 0x11, 0x00


	//----- nvinfo : EIATTR_KPARAM_INFO
	.align		4
.L_26:
        /*0058*/ 	.byte	0x04, 0x17
        /*005a*/ 	.short	(.L_28 - .L_27)
.L_27:
        /*005c*/ 	.word	0x00000000
        /*0060*/ 	.short	0x0008
        /*0062*/ 	.short	0x002c
        /*0064*/ 	.byte	0x00, 0xf0, 0x11, 0x00


	//----- nvinfo : EIATTR_KPARAM_INFO
	.align		4
.L_28:
        /*0068*/ 	.byte	0x04, 0x17
        /*006a*/ 	.short	(.L_30 - .L_29)
.L_29:
        /*006c*/ 	.word	0x00000000
        /*0070*/ 	.short	0x0007
        /*0072*/ 	.short	0x0028
        /*0074*/ 	.byte	0x00, 0xf0, 0x11, 0x00


	//----- nvinfo : EIATTR_KPARAM_INFO
	.align		4
.L_30:
        /*0078*/ 	.byte	0x04, 0x17
        /*007a*/ 	.short	(.L_32 - .L_31)
.L_31:
        /*007c*/ 	.word	0x00000000
        /*0080*/ 	.short	0x0006
        /*0082*/ 	.short	0x0024
        /*0084*/ 	.byte	0x00, 0xf0, 0x11, 0x00


	//----- nvinfo : EIATTR_KPARAM_INFO
	.align		4
.L_32:
        /*0088*/ 	.byte	0x04, 0x17
        /*008a*/ 	.short	(.L_34 - .L_33)
.L_33:
        /*008c*/ 	.word	0x00000000
        /*0090*/ 	.short	0x0005
        /*0092*/ 	.short	0x0020
        /*0094*/ 	.byte	0x00, 0xf0, 0x11, 0x00


	//----- nvinfo : EIATTR_KPARAM_INFO
	.align		4
.L_34:
        /*0098*/ 	.byte	0x04, 0x17
        /*009a*/ 	.short	(.L_36 - .L_35)
.L_35:
        /*009c*/ 	.word	0x00000000
        /*00a0*/ 	.short	0x0004
        /*00a2*/ 	.short	0x001c
        /*00a4*/ 	.byte	0x00, 0xf0, 0x11, 0x00


	//----- nvinfo : EIATTR_KPARAM_INFO
	.align		4
.L_36:
        /*00a8*/ 	.byte	0x04, 0x17
        /*00aa*/ 	.short	(.L_38 - .L_37)
.L_37:
        /*00ac*/ 	.word	0x00000000
        /*00b0*/ 	.short	0x0003
        /*00b2*/ 	.short	0x0018
        /*00b4*/ 	.byte	0x00, 0xf0, 0x11, 0x00


	//----- nvinfo : EIATTR_KPARAM_INFO
	.align		4
.L_38:
        /*00b8*/ 	.byte	0x04, 0x17
        /*00ba*/ 	.short	(.L_40 - .L_39)
.L_39:
        /*00bc*/ 	.word	0x00000000
        /*00c0*/ 	.short	0x0002
        /*00c2*/ 	.short	0x0010
        /*00c4*/ 	.byte	0x00, 0xf4, 0x21, 0x00


	//----- nvinfo : EIATTR_KPARAM_INFO
	.align		4
.L_40:
        /*00c8*/ 	.byte	0x04, 0x17
        /*00ca*/ 	.short	(.L_42 - .L_41)
.L_41:
        /*00cc*/ 	.word	0x00000000
        /*00d0*/ 	.short	0x0001
        /*00d2*/ 	.short	0x0008
        /*00d4*/ 	.byte	0x00, 0xf4, 0x21, 0x00


	//----- nvinfo : EIATTR_KPARAM_INFO
	.align		4
.L_42:
        /*00d8*/ 	.byte	0x04, 0x17
        /*00da*/ 	.short	(.L_44 - .L_43)
.L_43:
        /*00dc*/ 	.word	0x00000000
        /*00e0*/ 	.short	0x0000
        /*00e2*/ 	.short	0x0000
        /*00e4*/ 	.byte	0x00, 0xf4, 0x21, 0x00


	//----- nvinfo : EIATTR_AT_ENTRY_FRAGMENTS
	.align		4
.L_44:
        /*00e8*/ 	.byte	0x04, 0x4f
        /*00ea*/ 	.short	(.L_46 - .L_45)


	//   ....[0]....
.L_45:
        /*00ec*/ 	.word	0x00000004


	//----- nvinfo : EIATTR_RESERVED_SMEM_USED
	.align		4
.L_46:
        /*00f0*/ 	.byte	0x01, 0x41
	.zero		2


	//----- nvinfo : EIATTR_SPARSE_MMA_MASK
	.align		4
        /*00f4*/ 	.byte	0x03, 0x50
        /*00f6*/ 	.short	0x0000


	//----- nvinfo : EIATTR_TCGEN05_1CTA_USED
	.align		4
        /*00f8*/ 	.byte	0x01, 0x51
	.zero		2


	//----- nvinfo : EIATTR_MAXREG_COUNT
	.align		4
        /*00fc*/ 	.byte	0x03, 0x1b
        /*00fe*/ 	.short	0x00ff


	//----- nvinfo : EIATTR_NUM_BARRIERS
	.align		4
        /*0100*/ 	.byte	0x02, 0x4c
        /*0102*/ 	.byte	0x01
	.zero		1


	//----- nvinfo : EIATTR_INT_WARP_WIDE_INSTR_OFFSETS
	.align		4
        /*0104*/ 	.byte	0x04, 0x31
        /*0106*/ 	.short	(.L_48 - .L_47)


	//   ....[0]....
.L_47:
        /*0108*/ 	.word	0x00001e20


	//   ....[1]....
        /*010c*/ 	.word	0x00001e30


	//   ....[2]....
        /*0110*/ 	.word	0x000031b0


	//   ....[3]....
        /*0114*/ 	.word	0x000087f0


	//   ....[4]....
        /*0118*/ 	.word	0x00008840


	//----- nvinfo : EIATTR_COOP_GROUP_MASK_REGIDS
	.align		4
.L_48:
        /*011c*/ 	.byte	0x04, 0x29
        /*011e*/ 	.short	(.L_50 - .L_49)


	//   ....[0]....
.L_49:
        /*0120*/ 	.word	0xffffffff


	//   ....[1]....
        /*0124*/ 	.word	0xffffffff


	//   ....[2]....
        /*0128*/ 	.word	0xffffffff


	//   ....[3]....
        /*012c*/ 	.word	0xffffffff


	//----- nvinfo : EIATTR_COOP_GROUP_INSTR_OFFSETS
	.align		4
.L_50:
        /*0130*/ 	.byte	0x04, 0x28
        /*0132*/ 	.short	(.L_52 - .L_51)


	//   ....[0]....
.L_51:
        /*0134*/ 	.word	0x00000070


	//   ....[1]....
        /*0138*/ 	.word	0x00000330


	//   ....[2]....
        /*013c*/ 	.word	0x00008680


	//   ....[3]....
        /*0140*/ 	.word	0x000088f0


	//----- nvinfo : EIATTR_VRC_CTA_INIT_COUNT
	.align		4
.L_52:
        /*0144*/ 	.byte	0x02, 0x4a
        /*0146*/ 	.byte	0x80
	.zero		1


	//----- nvinfo : EIATTR_MBARRIER_INSTR_OFFSETS
	.align		4
        /*0148*/ 	.byte	0x04, 0x39
        /*014a*/ 	.short	(.L_54 - .L_53)


	//   ....[0]....
.L_53:
        /*014c*/ 	.word	0x00002020
        /*0150*/ 	.word	0x000000ff
        /*0154*/ 	.word	0x00000000
        /*0158*/ 	.short	0x0100
        /*015a*/ 	.byte	0x0b
	.zero		1


	//   ....[1]....
        /*015c*/ 	.word	0x00003200
        /*0160*/ 	.word	0x000000ff
        /*0164*/ 	.word	0x0000a008
        /*0168*/ 	.short	0x0100
        /*016a*/ 	.byte	0x09
	.zero		1


	//   ....[2]....
        /*016c*/ 	.word	0x00004080
        /*0170*/ 	.word	0x000000ff
        /*0174*/ 	.word	0x00000000
        /*0178*/ 	.short	0x010a
        /*017a*/ 	.byte	0x0b
	.zero		1


	//   ....[3]....
        /*017c*/ 	.word	0x00005940
        /*0180*/ 	.word	0x000000ff
        /*0184*/ 	.word	0x00000000
        /*0188*/ 	.short	0x010a
        /*018a*/ 	.byte	0x0b
	.zero		1


	//   ....[4]....
        /*018c*/ 	.word	0x000059d0
        /*0190*/ 	.word	0x000000ff
        /*0194*/ 	.word	0x0000a000
        /*0198*/ 	.short	0x0108
        /*019a*/ 	.byte	0x09
	.zero		1


	//   ....[5]....
        /*019c*/ 	.word	0x00005a80
        /*01a0*/ 	.word	0x000000ff
        /*01a4*/ 	.word	0x0000a008
        /*01a8*/ 	.short	0x0108
        /*01aa*/ 	.byte	0x09
	.zero		1


	//   ....[6]....
        /*01ac*/ 	.word	0x00008910
        /*01b0*/ 	.word	0x000000ff
        /*01b4*/ 	.word	0x00000000
        /*01b8*/ 	.short	0x010a
        /*01ba*/ 	.byte	0x0b
	.zero		1


	//   ....[7]....
        /*01bc*/ 	.word	0x00008940
        /*01c0*/ 	.word	0x000000ff
        /*01c4*/ 	.word	0x00000000
        /*01c8*/ 	.short	0x010a
        /*01ca*/ 	.byte	0x0b
	.zero		1


	//----- nvinfo : EIATTR_NUM_MBARRIERS
	.align		4
.L_54:
        /*01cc*/ 	.byte	0x03, 0x38
        /*01ce*/ 	.short	0x0002


	//----- nvinfo : EIATTR_EXIT_INSTR_OFFSETS
	.align		4
        /*01d0*/ 	.byte	0x04, 0x1c
        /*01d2*/ 	.short	(.L_56 - .L_55)


	//   ....[0]....
.L_55:
        /*01d4*/ 	.word	0x00008900


	//----- nvinfo : EIATTR_REQNTID
	.align		4
.L_56:
        /*01d8*/ 	.byte	0x04, 0x10
        /*01da*/ 	.short	(.L_58 - .L_57)
.L_57:
        /*01dc*/ 	.word	0x00000080
        /*01e0*/ 	.word	0x00000001
        /*01e4*/ 	.word	0x00000001


	//----- nvinfo : EIATTR_CRS_STACK_SIZE
	.align		4
.L_58:
        /*01e8*/ 	.byte	0x04, 0x1e
        /*01ea*/ 	.short	(.L_60 - .L_59)
.L_59:
        /*01ec*/ 	.word	0x00000000


	//----- nvinfo : EIATTR_CBANK_PARAM_SIZE
	.align		4
.L_60:
        /*01f0*/ 	.byte	0x03, 0x19
        /*01f2*/ 	.short	0x0050


	//----- nvinfo : EIATTR_PARAM_CBANK
	.align		4
        /*01f4*/ 	.byte	0x04, 0x0a
        /*01f6*/ 	.short	(.L_62 - .L_61)
	.align		4
.L_61:
        /*01f8*/ 	.word	index@(.nv.constant0.matmul_kernel)
        /*01fc*/ 	.short	0x0380
        /*01fe*/ 	.short	0x0050


	//----- nvinfo : EIATTR_SW_WAR
	.align		4
.L_62:
        /*0200*/ 	.byte	0x04, 0x36
        /*0202*/ 	.short	(.L_64 - .L_63)
.L_63:
        /*0204*/ 	.word	0x00000008
.L_64:


//--------------------- .nv.compat                --------------------------
	.section	.nv.compat,"",@"SHT_CUDA_COMPAT_INFO"
	.align	4
        /*0000*/ 	.byte	0x02, 0x02, 0x02, 0x00, 0x02, 0x05, 0x05, 0x00, 0x02, 0x03, 0x00, 0x00, 0x02, 0x06, 0x01, 0x00


//--------------------- .nv.callgraph             --------------------------
	.section	.nv.callgraph,"",@"SHT_CUDA_CALLGRAPH"
	.align	4
	.sectionentsize	8
	.align		4
        /*0000*/ 	.word	0x00000000
	.align		4
        /*0004*/ 	.word	0xffffffff
	.align		4
        /*0008*/ 	.word	0x00000000
	.align		4
        /*000c*/ 	.word	0xfffffffe
	.align		4
        /*0010*/ 	.word	0x00000000
	.align		4
        /*0014*/ 	.word	0xfffffffd
	.align		4
        /*0018*/ 	.word	0x00000000
	.align		4
        /*001c*/ 	.word	0xfffffffc


//--------------------- .text.matmul_kernel       --------------------------
	.section	.text.matmul_kernel,"ax",@progbits
	.align	128
        .global         matmul_kernel
        .type           matmul_kernel,@function
        .size           matmul_kernel,(.L_x_20 - matmul_kernel)
        .other          matmul_kernel,@"STO_CUDA_ENTRY STV_DEFAULT"
matmul_kernel:
.text.matmul_kernel:
[----:B------:R-:W0:Y:S01]  /*0000*/  LDC R1, c[0x0][0x37c] ;  /* 0x0000df00ff017b82 */ /* 0x000e220000000800 */
[----:B------:R-:W1:Y:S01]  /*0010*/  S2R R171, SR_TID.X ;  /* 0x0000000000ab7919 */ /* 0x000e620000002100 */
[----:B------:R-:W2:Y:S01]  /*0020*/  LDCU.64 UR22, c[0x0][0x358] ;  /* 0x00006b00ff1677ac */ /* 0x000ea20008000a00 */
[----:B-1----:R-:W-:-:S13]  /*0030*/  ISETP.GE.U32.AND P0, PT, R171, 0x20, PT ;  /* 0x00000020ab00780c */ /* 0x002fda0003f06070 */
[----:B------:R-:W-:Y:S02]  /*0040*/  VOTEU.ANY UP0, P0 ;  /* 0x0000000000ff7886 */ /* 0x000fe40000000100 */
[----:B0-2---:R-:W-:Y:S05]  /*0050*/  BRA.U UP0, `(.L_x_0) ;  /* 0x0000000100b87547 */ /* 0x005fea000b800000 */
[----:B------:R-:W0:Y:S01]  /*0060*/  S2UR UR6, SR_CgaCtaId ;  /* 0x00000000000679c3 */ /* 0x000e220000008800 */
[----:B------:R-:W-:Y:S01]  /*0070*/  NOP ;  /* 0x0000000000007918 */ /* 0x000fe20000000000 */
[----:B------:R-:W-:Y:S02]  /*0080*/  UMOV UR4, 0x40 ;  /* 0x0000004000047882 */ /* 0x000fe40000000000 */
[----:B0-----:R-:W-:-:S09]  /*0090*/  ULEA UR4, UR6, UR4, 0x18 ;  /* 0x0000000406047291 */ /* 0x001fd2000f8ec0ff */
[----:B------:R-:W0:Y:S01]  /*00a0*/  LDS.U8 R0, [UR4] ;  /* 0x00000004ff007984 */ /* 0x000e220008000000 */
[----:B------:R-:W-:Y:S02]  /*00b0*/  UMOV UR4, 0x400 ;  /* 0x0000040000047882 */ /* 0x000fe40000000000 */
[----:B------:R-:W-:Y:S01]  /*00c0*/  ULEA UR4, UR6, UR4, 0x18 ;  /* 0x0000000406047291 */ /* 0x000fe2000f8ec0ff */
[----:B0-----:R-:W-:-:S13]  /*00d0*/  ISETP.NE.AND P0, PT, R0, RZ, PT ;  /* 0x000000ff0000720c */ /* 0x001fda0003f05270 */
[----:B------:R-:W-:Y:S05]  /*00e0*/  @P0 BRA `(.L_x_1) ;  /* 0x00000000007c0947 */ /* 0x000fea0003800000 */
[----:B------:R-:W-:-:S13]  /*00f0*/  ELECT P0, URZ, PT ;  /* 0x0000000000ff782f */ /* 0x000fda0003800000 */
[----:B------:R-:W-:Y:S05]  /*0100*/  @!P0 BRA `(.L_x_2) ;  /* 0x0000000000848947 */ /* 0x000fea0003800000 */
[----:B------:R-:W-:Y:S01]  /*0110*/  UMOV UR5, 0x4 ;  /* 0x0000000400057882 */ /* 0x000fe20000000000 */
[----:B------:R-:W-:Y:S02]  /*0120*/  IMAD.MOV.U32 R4, RZ, RZ, 0x1 ;  /* 0x00000001ff047424 */ /* 0x000fe400078e00ff */
[----:B------:R-:W-:Y:S02]  /*0130*/  IMAD.MOV.U32 R5, RZ, RZ, 0xf ;  /* 0x0000000fff057424 */ /* 0x000fe400078e00ff */
[----:B------:R-:W-:Y:S04]  /*0140*/  DEPBAR.LE SB0, 0x36 ;  /* 0x00008d800000791a */ /* 0x000fe80000000000 */
[----:B------:R-:W0:Y:S02]  /*0150*/  UTCATOMSWS.FIND_AND_SET.ALIGN UP1, UR5, UR5 ;  /* 0x00000005000575e3 */ /* 0x000e240008020800 */
[----:B0-----:R-:W-:-:S04]  /*0160*/  PLOP3.LUT P0, PT, PT, PT, UP1, 0x80, 0x8 ;  /* 0x000000000008781c */ /* 0x001fc80003f0f018 */
[----:B------:R-:W-:-:S04]  /*0170*/  SEL R0, RZ, 0xffffffff, !P0 ;  /* 0xffffffffff007807 */ /* 0x000fc80004000000 */
[----:B------:R-:W-:Y:S01]  /*0180*/  ISETP.NE.AND P0, PT, R0, RZ, PT ;  /* 0x000000ff0000720c */ /* 0x000fe20003f05270 */
[----:B------:R-:W-:-:S12]  /*0190*/  IMAD.U32 R0, RZ, RZ, UR5 ;  /* 0x00000005ff007e24 */ /* 0x000fd8000f8e00ff */
[----:B------:R-:W-:Y:S05]  /*01a0*/  @P0 BRA `(.L_x_3) ;  /* 0x0000000000240947 */ /* 0x000fea0003800000 */
.L_x_4:
[----:B------:R-:W-:Y:S05]  /*01b0*/  NANOSLEEP 0x64 ;  /* 0x000000640000795d */ /* 0x000fea0003800000 */
[----:B------:R-:W-:-:S05]  /*01c0*/  UMOV UR5, 0x4 ;  /* 0x0000000400057882 */ /* 0x000fca0000000000 */
[----:B------:R-:W-:Y:S04]  /*01d0*/  DEPBAR.LE SB0, 0x36 ;  /* 0x00008d800000791a */ /* 0x000fe80000000000 */
[----:B------:R-:W0:Y:S02]  /*01e0*/  UTCATOMSWS.FIND_AND_SET.ALIGN UP1, UR5, UR5 ;  /* 0x00000005000575e3 */ /* 0x000e240008020800 */
[----:B0-----:R-:W-:-:S04]  /*01f0*/  PLOP3.LUT P0, PT, PT, PT, UP1, 0x80, 0x8 ;  /* 0x000000000008781c */ /* 0x001fc80003f0f018 */
[----:B------:R-:W-:-:S04]  /*0200*/  SEL R0, RZ, 0xffffffff, !P0 ;  /* 0xffffffffff007807 */ /* 0x000fc80004000000 */
[----:B------:R-:W-:Y:S01]  /*0210*/  ISETP.NE.AND P0, PT, R0, RZ, PT ;  /* 0x000000ff0000720c */ /* 0x000fe20003f05270 */
[----:B------:R-:W-:-:S12]  /*0220*/  IMAD.U32 R0, RZ, RZ, UR5 ;  /* 0x00000005ff007e24 */ /* 0x000fd8000f8e00ff */
[----:B------:R-:W-:Y:S05]  /*0230*/  @!P0 BRA `(.L_x_4) ;  /* 0xfffffffc00dc8947 */ /* 0x000fea000383ffff */
.L_x_3:
[C---:B------:R-:W-:Y:S01]  /*0240*/  VIADD R3, R0.reuse, 0x10 ;  /* 0x0000001000037836 */ /* 0x040fe20000000000 */
[----:B------:R-:W-:Y:S01]  /*0250*/  UMOV UR5, 0x50 ;  /* 0x0000005000057882 */ /* 0x000fe20000000000 */
[----:B------:R-:W-:Y:S01]  /*0260*/  SHF.L.U32 R2, R5, R0, RZ ;  /* 0x0000000005027219 */ /* 0x000fe200000006ff */
[----:B------:R-:W-:Y:S01]  /*0270*/  ULEA UR5, UR6, UR5, 0x18 ;  /* 0x0000000506057291 */ /* 0x000fe2000f8ec0ff */
[----:B------:R-:W-:Y:S01]  /*0280*/  IMAD.SHL.U32 R0, R0, 0x20, RZ ;  /* 0x0000002000007824 */ /* 0x000fe200078e00ff */
[----:B------:R-:W-:-:S04]  /*0290*/  SHF.L.U32 R3, R4, R3, RZ ;  /* 0x0000000304037219 */ /* 0x000fc800000006ff */
[----:B------:R-:W-:-:S05]  /*02a0*/  LOP3.LUT R2, R3, R2, RZ, 0xfc, !PT ;  /* 0x0000000203027212 */ /* 0x000fca00078efcff */
[----:B------:R0:W-:Y:S04]  /*02b0*/  ATOMS.OR RZ, [UR5], R2 ;  /* 0x00000002ffff798c */ /* 0x0001e8000b000005 */
[----:B------:R0:W-:Y:S01]  /*02c0*/  STS [UR4], R0 ;  /* 0x00000000ff007988 */ /* 0x0001e20008000804 */
[----:B------:R-:W-:Y:S05]  /*02d0*/  BRA `(.L_x_2) ;  /* 0x0000000000107947 */ /* 0x000fea0003800000 */
.L_x_1:
[----:B------:R-:W-:Y:S01]  /*02e0*/  IMAD.MOV.U32 R0, RZ, RZ, -0x1 ;  /* 0xffffffffff007424 */ /* 0x000fe200078e00ff */
[----:B------:R-:W-:-:S04]  /*02f0*/  MOV R2, 0x320 ;  /* 0x0000032000027802 */ /* 0x000fc80000000f00 */
[----:B------:R0:W-:Y:S03]  /*0300*/  STS [UR4], R0 ;  /* 0x00000000ff007988 */ /* 0x0001e60008000804 */
[----:B0-----:R-:W-:Y:S05]  /*0310*/  CALL.REL.NOINC `($__internal_1_$__cuda_sm10x_tcgen05_guardrail_trap_phase_invalid_during_alloc) ;  /* 0x0000008400a07944 */ /* 0x001fea0003c00000 */
.L_x_2:
[----:B------:R-:W-:Y:S05]  /*0320*/  WARPSYNC.ALL ;  /* 0x0000000000007948 */ /* 0x000fea0003800000 */
[----:B------:R-:W-:Y:S01]  /*0330*/  NOP ;  /* 0x0000000000007918 */ /* 0x000fe20000000000 */
.L_x_0:
[----:B------:R-:W1:Y:S01]  /*0340*/  LDC.64 R12, c[0x0][0x398] ;  /* 0x0000e600ff0c7b82 */ /* 0x000e620000000a00 */
[----:B------:R-:W2:Y:S01]  /*0350*/  S2R R5, SR_CTAID.X ;  /* 0x0000000000057919 */ /* 0x000ea20000002500 */
[--C-:B------:R-:W-:Y:S01]  /*0360*/  SHF.R.U32.HI R21, RZ, 0x5, R171.reuse ;  /* 0x00000005ff157819 */ /* 0x100fe200000116ab */
[----:B------:R-:W-:Y:S01]  /*0370*/  UMOV UR9, 0x400 ;  /* 0x0000040000097882 */ /* 0x000fe20000000000 */
[----:B------:R-:W-:Y:S01]  /*0380*/  SHF.R.S32.HI R167, RZ, 0x6, R171 ;  /* 0x00000006ffa77819 */ /* 0x000fe200000114ab */
[----:B------:R-:W3:Y:S01]  /*0390*/  LDCU.128 UR16, c[0x0][0x380] ;  /* 0x00007000ff1077ac */ /* 0x000ee20008000c00 */
[----:B------:R-:W-:Y:S02]  /*03a0*/  R2UR UR12, R21 ;  /* 0x00000000150c72ca */ /* 0x000fe400000e0000 */
[----:B------:R-:W-:Y:S01]  /*03b0*/  SGXT R167, R167, 0x1 ;  /* 0x00000001a7a7781a */ /* 0x000fe20000000200 */
[----:B------:R-:W4:Y:S01]  /*03c0*/  S2UR UR5, SR_CgaCtaId ;  /* 0x00000000000579c3 */ /* 0x000f220000008800 */
[----:B------:R-:W-:-:S09]  /*03d0*/  UMOV UR7, 0x1 ;  /* 0x0000000100077882 */ /* 0x000fd20000000000 */
[----:B------:R-:W-:Y:S01]  /*03e0*/  USHF.L.U32 UR4, UR12, 0x15, URZ ;  /* 0x000000150c047899 */ /* 0x000fe200080006ff */
[----:B01----:R-:W-:Y:S01]  /*03f0*/  VIADD R0, R13, 0x3f ;  /* 0x0000003f0d007836 */ /* 0x003fe20000000000 */
[----:B------:R-:W-:Y:S02]  /*0400*/  IABS R28, R13 ;  /* 0x0000000d001c7213 */ /* 0x000fe40000000000 */
[----:B------:R-:W-:Y:S02]  /*0410*/  IABS R25, R12 ;  /* 0x0000000c00197213 */ /* 0x000fe40000000000 */
[----:B------:R-:W-:-:S04]  /*0420*/  SHF.R.S32.HI R3, RZ, 0x1f, R0 ;  /* 0x0000001fff037819 */ /* 0x000fc80000011400 */
[----:B------:R-:W-:Y:S01]  /*0430*/  LEA.HI R3, R3, R0, RZ, 0x6 ;  /* 0x0000000003037211 */ /* 0x000fe200078f30ff */
[----:B----4-:R-:W-:Y:S01]  /*0440*/  ULEA UR9, UR5, UR9, 0x18 ;  /* 0x0000000905097291 */ /* 0x010fe2000f8ec0ff */
[----:B--2---:R-:W-:Y:S02]  /*0450*/  IABS R8, R5 ;  /* 0x0000000500087213 */ /* 0x004fe40000000000 */
[----:B------:R-:W-:Y:S01]  /*0460*/  SHF.R.S32.HI R3, RZ, 0x6, R3 ;  /* 0x00000006ff037819 */ /* 0x000fe20000011403 */
[----:B------:R-:W-:-:S04]  /*0470*/  UIADD3 UR11, UPT, UPT, UR9, 0xa000, URZ ;  /* 0x0000a000090b7890 */ /* 0x000fc8000fffe0ff */
[----:B------:R-:W-:-:S05]  /*0480*/  IMAD.SHL.U32 R4, R3, 0x8, RZ ;  /* 0x0000000803047824 */ /* 0x000fca00078e00ff */
[-C--:B------:R-:W-:Y:S02]  /*0490*/  IABS R7, R4.reuse ;  /* 0x0000000400077213 */ /* 0x080fe40000000000 */
[----:B------:R-:W-:Y:S02]  /*04a0*/  IABS R10, R4 ;  /* 0x00000004000a7213 */ /* 0x000fe40000000000 */
[----:B------:R-:W0:Y:S08]  /*04b0*/  I2F.RP R0, R7 ;  /* 0x0000000700007306 */ /* 0x000e300000209400 */
[----:B0-----:R-:W0:Y:S02]  /*04c0*/  MUFU.RCP R0, R0 ;  /* 0x0000000000007308 */ /* 0x001e240000001000 */
[----:B0-----:R-:W-:-:S02]  /*04d0*/  VIADD R2, R0, 0xffffffe ;  /* 0x0ffffffe00027836 */ /* 0x001fc40000000000 */
[----:B------:R-:W-:-:S04]  /*04e0*/  IMAD.MOV R0, RZ, RZ, -R10 ;  /* 0x000000ffff007224 */ /* 0x000fc800078e0a0a */
[----:B------:R0:W1:Y:S02]  /*04f0*/  F2I.FTZ.U32.TRUNC.NTZ R3, R2 ;  /* 0x0000000200037305 */ /* 0x000064000021f000 */
[----:B0-----:R-:W-:Y:S02]  /*0500*/  IMAD.MOV.U32 R2, RZ, RZ, RZ ;  /* 0x000000ffff027224 */ /* 0x001fe400078e00ff */
[----:B-1----:R-:W-:-:S04]  /*0510*/  IMAD.MOV R6, RZ, RZ, -R3 ;  /* 0x000000ffff067224 */ /* 0x002fc800078e0a03 */
[----:B------:R-:W-:Y:S02]  /*0520*/  IMAD R9, R6, R7, RZ ;  /* 0x0000000706097224 */ /* 0x000fe400078e02ff */
[----:B------:R-:W-:Y:S02]  /*0530*/  IMAD.MOV.U32 R6, RZ, RZ, R8 ;  /* 0x000000ffff067224 */ /* 0x000fe400078e0008 */
[----:B------:R-:W-:-:S06]  /*0540*/  IMAD.HI.U32 R3, R3, R9, R2 ;  /* 0x0000000903037227 */ /* 0x000fcc00078e0002 */
[----:B------:R-:W-:-:S04]  /*0550*/  IMAD.HI.U32 R3, R3, R6, RZ ;  /* 0x0000000603037227 */ /* 0x000fc800078e00ff */
[----:B------:R-:W-:Y:S01]  /*0560*/  IMAD R0, R3, R0, R6 ;  /* 0x0000000003007224 */ /* 0x000fe200078e0206 */
[----:B------:R-:W-:Y:S04]  /*0570*/  BAR.SYNC.DEFER_BLOCKING 0x0 ;  /* 0x0000000000007b1d */ /* 0x000fe80000010000 */
[----:B------:R-:W-:-:S13]  /*0580*/  ISETP.GT.U32.AND P1, PT, R7, R0, PT ;  /* 0x000000000700720c */ /* 0x000fda0003f24070 */
[----:B------:R-:W-:Y:S02]  /*0590*/  @!P1 IMAD.IADD R0, R0, 0x1, -R7 ;  /* 0x0000000100009824 */ /* 0x000fe400078e0a07 */
[----:B------:R-:W-:Y:S01]  /*05a0*/  @!P1 VIADD R3, R3, 0x1 ;  /* 0x0000000103039836 */ /* 0x000fe20000000000 */
[----:B------:R-:W-:Y:S02]  /*05b0*/  ISETP.NE.AND P1, PT, R4, RZ, PT ;  /* 0x000000ff0400720c */ /* 0x000fe40003f25270 */
[----:B------:R-:W-:Y:S02]  /*05c0*/  ISETP.GE.U32.AND P0, PT, R0, R7, PT ;  /* 0x000000070000720c */ /* 0x000fe40003f06070 */
[----:B------:R-:W-:-:S04]  /*05d0*/  LOP3.LUT R0, R5, R4, RZ, 0x3c, !PT ;  /* 0x0000000405007212 */ /* 0x000fc800078e3cff */
[----:B------:R-:W-:Y:S01]  /*05e0*/  ISETP.GE.AND P2, PT, R0, RZ, PT ;  /* 0x000000ff0000720c */ /* 0x000fe20003f46270 */
[----:B------:R-:W-:-:S06]  /*05f0*/  VIADD R0, R12, 0xff ;  /* 0x000000ff0c007836 */ /* 0x000fcc0000000000 */
[----:B------:R-:W-:-:S04]  /*0600*/  @P0 VIADD R3, R3, 0x1 ;  /* 0x0000000103030836 */ /* 0x000fc80000000000 */
[----:B------:R-:W-:Y:S01]  /*0610*/  IMAD.MOV.U32 R2, RZ, RZ, R3 ;  /* 0x000000ffff027224 */ /* 0x000fe200078e0003 */
[----:B------:R-:W-:-:S03]  /*0620*/  SHF.R.S32.HI R3, RZ, 0x1f, R0 ;  /* 0x0000001fff037819 */ /* 0x000fc60000011400 */
[----:B------:R-:W-:Y:S01]  /*0630*/  @!P2 IMAD.MOV R2, RZ, RZ, -R2 ;  /* 0x000000ffff02a224 */ /* 0x000fe200078e0a02 */
[----:B------:R-:W-:Y:S02]  /*0640*/  @!P1 LOP3.LUT R2, RZ, R4, RZ, 0x33, !PT ;  /* 0x00000004ff029212 */ /* 0x000fe400078e33ff */
[----:B------:R-:W-:-:S03]  /*0650*/  LEA.HI R3, R3, R0, RZ, 0x8 ;  /* 0x0000000003037211 */ /* 0x000fc600078f40ff */
[----:B------:R-:W-:Y:S02]  /*0660*/  IMAD.SHL.U32 R14, R2, 0x8, RZ ;  /* 0x00000008020e7824 */ /* 0x000fe400078e00ff */
[----:B------:R-:W-:-:S03]  /*0670*/  IMAD.MOV R2, RZ, RZ, -R2 ;  /* 0x000000ffff027224 */ /* 0x000fc600078e0a02 */
[----:B------:R-:W-:Y:S01]  /*0680*/  LEA.HI.SX32 R3, R3, -R14, 0x18 ;  /* 0x8000000e03037211 */ /* 0x000fe200078fc2ff */
[----:B------:R-:W-:Y:S02]  /*0690*/  IMAD R19, R4, R2, R5 ;  /* 0x0000000204137224 */ /* 0x000fe400078e0205 */
[----:B------:R-:W-:Y:S01]  /*06a0*/  IMAD.MOV.U32 R2, RZ, RZ, RZ ;  /* 0x000000ffff027224 */ /* 0x000fe200078e00ff */
[----:B------:R-:W-:Y:S02]  /*06b0*/  VIMNMX R16, PT, PT, R3, 0x8, PT ;  /* 0x0000000803107848 */ /* 0x000fe40003fe0100 */
[----:B------:R-:W-:Y:S02]  /*06c0*/  IABS R4, R19 ;  /* 0x0000001300047213 */ /* 0x000fe40000000000 */
[----:B------:R-:W-:-:S04]  /*06d0*/  IABS R7, R16 ;  /* 0x0000001000077213 */ /* 0x000fc80000000000 */
[----:B------:R-:W0:Y:S08]  /*06e0*/  I2F.RP R0, R7 ;  /* 0x0000000700007306 */ /* 0x000e300000209400 */
[----:B0-----:R-:W0:Y:S02]  /*06f0*/  MUFU.RCP R0, R0 ;  /* 0x0000000000007308 */ /* 0x001e240000001000 */
[----:B0-----:R-:W-:-:S06]  /*0700*/  VIADD R3, R0, 0xffffffe ;  /* 0x0ffffffe00037836 */ /* 0x001fcc0000000000 */
[----:B------:R-:W0:Y:S02]  /*0710*/  F2I.FTZ.U32.TRUNC.NTZ R3, R3 ;  /* 0x0000000300037305 */ /* 0x000e24000021f000 */
[----:B0-----:R-:W-:-:S04]  /*0720*/  IMAD.MOV R6, RZ, RZ, -R3 ;  /* 0x000000ffff067224 */ /* 0x001fc800078e0a03 */
[----:B------:R-:W-:Y:S01]  /*0730*/  IMAD R5, R6, R7, RZ ;  /* 0x0000000706057224 */ /* 0x000fe200078e02ff */
[----:B------:R-:W-:-:S03]  /*0740*/  IABS R6, R16 ;  /* 0x0000001000067213 */ /* 0x000fc60000000000 */
[----:B------:R-:W-:-:S04]  /*0750*/  IMAD.HI.U32 R2, R3, R5, R2 ;  /* 0x0000000503027227 */ /* 0x000fc800078e0002 */
[----:B------:R-:W-:Y:S02]  /*0760*/  IMAD.MOV.U32 R3, RZ, RZ, R4 ;  /* 0x000000ffff037224 */ /* 0x000fe400078e0004 */
[----:B------:R-:W-:Y:S02]  /*0770*/  IMAD.MOV R0, RZ, RZ, -R6 ;  /* 0x000000ffff007224 */ /* 0x000fe400078e0a06 */
[----:B------:R-:W-:Y:S01]  /*0780*/  IMAD.HI.U32 R2, R2, R3, RZ ;  /* 0x0000000302027227 */ /* 0x000fe200078e00ff */
[----:B------:R-:W0:Y:S03]  /*0790*/  I2F.RP R6, R28 ;  /* 0x0000001c00067306 */ /* 0x000e260000209400 */
[----:B------:R-:W-:-:S05]  /*07a0*/  IMAD R0, R2, R0, R3 ;  /* 0x0000000002007224 */ /* 0x000fca00078e0203 */
[----:B------:R-:W-:Y:S01]  /*07b0*/  ISETP.GT.U32.AND P1, PT, R7, R0, PT ;  /* 0x000000000700720c */ /* 0x000fe20003f24070 */
[----:B------:R-:W1:Y:S08]  /*07c0*/  I2F.RP R3, R25 ;  /* 0x0000001900037306 */ /* 0x000e700000209400 */
[----:B0-----:R-:W0:Y:S04]  /*07d0*/  MUFU.RCP R6, R6 ;  /* 0x0000000600067308 */ /* 0x001e280000001000 */
[----:B------:R-:W-:-:S02]  /*07e0*/  @!P1 IMAD.IADD R0, R0, 0x1, -R7 ;  /* 0x0000000100009824 */ /* 0x000fc400078e0a07 */
[----:B------:R-:W-:Y:S01]  /*07f0*/  @!P1 VIADD R2, R2, 0x1 ;  /* 0x0000000102029836 */ /* 0x000fe20000000000 */
[----:B------:R-:W-:Y:S01]  /*0800*/  ISETP.NE.AND P1, PT, R16, RZ, PT ;  /* 0x000000ff1000720c */ /* 0x000fe20003f25270 */
[----:B-1----:R-:W1:Y:S01]  /*0810*/  MUFU.RCP R3, R3 ;  /* 0x0000000300037308 */ /* 0x002e620000001000 */
[----:B------:R-:W-:Y:S02]  /*0820*/  ISETP.GE.U32.AND P0, PT, R0, R7, PT ;  /* 0x000000070000720c */ /* 0x000fe40003f06070 */
[----:B------:R-:W-:Y:S02]  /*0830*/  LOP3.LUT R0, R19, R16, RZ, 0x3c, !PT ;  /* 0x0000001013007212 */ /* 0x000fe400078e3cff */
[----:B------:R-:W-:Y:S02]  /*0840*/  SHF.R.U32.HI R7, RZ, 0x5, R171 ;  /* 0x00000005ff077819 */ /* 0x000fe400000116ab */
[----:B------:R-:W-:Y:S01]  /*0850*/  ISETP.GE.AND P2, PT, R0, RZ, PT ;  /* 0x000000ff0000720c */ /* 0x000fe20003f46270 */
[----:B0-----:R-:W-:Y:S01]  /*0860*/  VIADD R4, R6, 0xffffffe ;  /* 0x0ffffffe06047836 */ /* 0x001fe20000000000 */
[----:B------:R-:W-:-:S03]  /*0870*/  SGXT.U32 R7, R7, 0x2 ;  /* 0x000000020707781a */ /* 0x000fc60000000000 */
[----:B------:R0:W2:Y:S02]  /*0880*/  F2I.FTZ.U32.TRUNC.NTZ R5, R4 ;  /* 0x0000000400057305 */ /* 0x0000a4000021f000 */
[----:B------:R-:W-:Y:S02]  /*0890*/  @P0 VIADD R2, R2, 0x1 ;  /* 0x0000000102020836 */ /* 0x000fe40000000000 */
[----:B-1----:R-:W-:Y:S02]  /*08a0*/  VIADD R3, R3, 0xffffffe ;  /* 0x0ffffffe03037836 */ /* 0x002fe40000000000 */
[----:B------:R-:W-:Y:S02]  /*08b0*/  IMAD.MOV.U32 R8, RZ, RZ, R2 ;  /* 0x000000ffff087224 */ /* 0x000fe400078e0002 */
[----:B0-----:R-:W-:Y:S02]  /*08c0*/  IMAD.MOV.U32 R4, RZ, RZ, RZ ;  /* 0x000000ffff047224 */ /* 0x001fe400078e00ff */
[----:B------:R-:W-:Y:S01]  /*08d0*/  @!P2 IMAD.MOV R8, RZ, RZ, -R8 ;  /* 0x000000ffff08a224 */ /* 0x000fe200078e0a08 */
[----:B------:R-:W-:Y:S01]  /*08e0*/  @!P1 LOP3.LUT R8, RZ, R16, RZ, 0x33, !PT ;  /* 0x00000010ff089212 */ /* 0x000fe200078e33ff */
[----:B--2---:R-:W-:-:S04]  /*08f0*/  IMAD.MOV R9, RZ, RZ, -R5 ;  /* 0x000000ffff097224 */ /* 0x004fc800078e0a05 */
[----:B------:R-:W-:Y:S02]  /*0900*/  IMAD.SHL.U32 R2, R8, 0x40, RZ ;  /* 0x0000004008027824 */ /* 0x000fe400078e00ff */
[----:B------:R-:W-:-:S03]  /*0910*/  IMAD R9, R9, R28, RZ ;  /* 0x0000001c09097224 */ /* 0x000fc600078e02ff */
[----:B------:R-:W-:Y:S01]  /*0920*/  LOP3.LUT R7, R2, R7, RZ, 0xfc, !PT ;  /* 0x0000000702077212 */ /* 0x000fe200078efcff */
[----:B------:R-:W-:Y:S02]  /*0930*/  IMAD.HI.U32 R6, R5, R9, R4 ;  /* 0x0000000905067227 */ /* 0x000fe400078e0004 */
[----:B------:R0:W1:Y:S01]  /*0940*/  F2I.FTZ.U32.TRUNC.NTZ R5, R3 ;  /* 0x0000000300057305 */ /* 0x000062000021f000 */
[C---:B------:R-:W-:Y:S01]  /*0950*/  LOP3.LUT R18, R7.reuse, 0x4, RZ, 0xfc, !PT ;  /* 0x0000000407127812 */ /* 0x040fe200078efcff */
[----:B------:R-:W-:Y:S01]  /*0960*/  IMAD.MOV R9, RZ, RZ, -R8 ;  /* 0x000000ffff097224 */ /* 0x000fe200078e0a08 */
[C---:B------:R-:W-:Y:S02]  /*0970*/  LOP3.LUT R20, R7.reuse, 0x8, RZ, 0xfc, !PT ;  /* 0x0000000807147812 */ /* 0x040fe400078efcff */
[----:B------:R-:W-:Y:S02]  /*0980*/  IABS R11, R18 ;  /* 0x00000012000b7213 */ /* 0x000fe40000000000 */
[----:B------:R-:W-:-:S02]  /*0990*/  LOP3.LUT R22, R7, 0xc, RZ, 0xfc, !PT ;  /* 0x0000000c07167812 */ /* 0x000fc400078efcff */
[----:B------:R-:W-:Y:S01]  /*09a0*/  IABS R15, R20 ;  /* 0x00000014000f7213 */ /* 0x000fe20000000000 */
[C---:B------:R-:W-:Y:S01]  /*09b0*/  IMAD.HI.U32 R0, R6.reuse, R11, RZ ;  /* 0x0000000b06007227 */ /* 0x040fe200078e00ff */
[----:B------:R-:W-:Y:S02]  /*09c0*/  IABS R17, R22 ;  /* 0x0000001600117213 */ /* 0x000fe40000000000 */
[C---:B------:R-:W-:Y:S01]  /*09d0*/  LOP3.LUT R21, R7.reuse, 0x18, RZ, 0xfc, !PT ;  /* 0x0000001807157812 */ /* 0x040fe200078efcff */
[----:B------:R-:W-:Y:S01]  /*09e0*/  IMAD.HI.U32 R4, R6, R15, RZ ;  /* 0x0000000f06047227 */ /* 0x000fe200078e00ff */
[----:B------:R-:W-:Y:S02]  /*09f0*/  ISETP.GE.AND P3, PT, R18, RZ, PT ;  /* 0x000000ff1200720c */ /* 0x000fe40003f66270 */
[----:B------:R-:W-:Y:S01]  /*0a00*/  IABS R18, R7 ;  /* 0x0000000700127213 */ /* 0x000fe20000000000 */
[----:B------:R-:W-:Y:S01]  /*0a10*/  IMAD.MOV R10, RZ, RZ, -R0 ;  /* 0x000000ffff0a7224 */ /* 0x000fe200078e0a00 */
[C---:B------:R-:W-:Y:S01]  /*0a20*/  LOP3.LUT R32, R7.reuse, 0x30, RZ, 0xfc, !PT ;  /* 0x0000003007207812 */ /* 0x040fe200078efcff */
[----:B------:R-:W-:Y:S01]  /*0a30*/  IMAD.HI.U32 R8, R6, R17, RZ ;  /* 0x0000001106087227 */ /* 0x000fe200078e00ff */
[----:B------:R-:W-:-:S02]  /*0a40*/  LOP3.LUT R33, R7, 0x34, RZ, 0xfc, !PT ;  /* 0x0000003407217812 */ /* 0x000fc400078efcff */
[----:B------:R-:W-:Y:S01]  /*0a50*/  IABS R23, R32 ;  /* 0x0000002000177213 */ /* 0x000fe20000000000 */
[----:B------:R-:W-:Y:S01]  /*0a60*/  IMAD.MOV R4, RZ, RZ, -R4 ;  /* 0x000000ffff047224 */ /* 0x000fe200078e0a04 */
[----:B------:R-:W-:Y:S01]  /*0a70*/  IABS R29, R33 ;  /* 0x00000021001d7213 */ /* 0x000fe20000000000 */
[----:B0-----:R-:W-:Y:S01]  /*0a80*/  IMAD R3, R28, R10, R11 ;  /* 0x0000000a1c037224 */ /* 0x001fe200078e020b */
[C---:B------:R-:W-:Y:S01]  /*0a90*/  LOP3.LUT R34, R7.reuse, 0x38, RZ, 0xfc, !PT ;  /* 0x0000003807227812 */ /* 0x040fe200078efcff */
[----:B------:R-:W-:Y:S01]  /*0aa0*/  IMAD R0, R16, R9, R19 ;  /* 0x0000000910007224 */ /* 0x000fe200078e0213 */
[----:B------:R-:W-:Y:S01]  /*0ab0*/  LOP3.LUT R19, R7, 0x10, RZ, 0xfc, !PT ;  /* 0x0000001007137812 */ /* 0x000fe200078efcff */
[----:B------:R-:W-:Y:S01]  /*0ac0*/  IMAD.MOV R9, RZ, RZ, -R8 ;  /* 0x000000ffff097224 */ /* 0x000fe200078e0a08 */
[C---:B------:R-:W-:Y:S01]  /*0ad0*/  ISETP.GT.U32.AND P0, PT, R28.reuse, R3, PT ;  /* 0x000000031c00720c */ /* 0x040fe20003f04070 */
[C---:B------:R-:W-:Y:S01]  /*0ae0*/  IMAD R8, R28.reuse, R4, R15 ;  /* 0x000000041c087224 */ /* 0x040fe200078e020f */
[----:B------:R-:W-:Y:S01]  /*0af0*/  IABS R15, R19 ;  /* 0x00000013000f7213 */ /* 0x000fe20000000000 */
[----:B-1----:R-:W-:Y:S01]  /*0b00*/  IMAD.MOV R10, RZ, RZ, -R5 ;  /* 0x000000ffff0a7224 */ /* 0x002fe200078e0a05 */
[----:B------:R-:W-:Y:S01]  /*0b10*/  IABS R31, R34 ;  /* 0x00000022001f7213 */ /* 0x000fe20000000000 */
[----:B------:R-:W-:Y:S01]  /*0b20*/  IMAD.MOV.U32 R4, RZ, RZ, RZ ;  /* 0x000000ffff047224 */ /* 0x000fe200078e00ff */
[----:B------:R-:W-:Y:S01]  /*0b30*/  ISETP.GT.U32.AND P1, PT, R28, R8, PT ;  /* 0x000000081c00720c */ /* 0x000fe20003f24070 */
[----:B------:R-:W-:-:S02]  /*0b40*/  IMAD R11, R10, R25, RZ ;  /* 0x000000190a0b7224 */ /* 0x000fc400078e02ff */
[----:B------:R-:W-:-:S04]  /*0b50*/  IMAD.HI.U32 R10, R6, R15, RZ ;  /* 0x0000000f060a7227 */ /* 0x000fc800078e00ff */
[----:B------:R-:W-:Y:S01]  /*0b60*/  IMAD R9, R28, R9, R17 ;  /* 0x000000091c097224 */ /* 0x000fe200078e0211 */
[----:B------:R-:W-:Y:S01]  /*0b70*/  LOP3.LUT R17, R7, 0x14, RZ, 0xfc, !PT ;  /* 0x0000001407117812 */ /* 0x000fe200078efcff */
[----:B------:R-:W-:-:S03]  /*0b80*/  IMAD.HI.U32 R4, R5, R11, R4 ;  /* 0x0000000b05047227 */ /* 0x000fc600078e0004 */
[----:B------:R-:W-:Y:S01]  /*0b90*/  IABS R16, R17 ;  /* 0x0000001100107213 */ /* 0x000fe20000000000 */
[----:B------:R-:W-:Y:S01]  /*0ba0*/  IMAD.MOV R5, RZ, RZ, -R10 ;  /* 0x000000ffff057224 */ /* 0x000fe200078e0a0a */
[----:B------:R-:W-:Y:S01]  /*0bb0*/  ISETP.GT.U32.AND P2, PT, R28, R9, PT ;  /* 0x000000091c00720c */ /* 0x000fe20003f44070 */
[--C-:B------:R-:W-:Y:S01]  /*0bc0*/  @!P0 IMAD.IADD R3, R3, 0x1, -R28.reuse ;  /* 0x0000000103038824 */ /* 0x100fe200078e0a1c */
[----:B------:R-:W-:Y:S01]  /*0bd0*/  ISETP.GE.AND P0, PT, R22, RZ, PT ;  /* 0x000000ff1600720c */ /* 0x000fe20003f06270 */
[----:B------:R-:W-:Y:S02]  /*0be0*/  @!P1 IMAD.IADD R8, R8, 0x1, -R28 ;  /* 0x0000000108089824 */ /* 0x000fe400078e0a1c */
[C---:B------:R-:W-:Y:S01]  /*0bf0*/  IMAD R5, R28.reuse, R5, R15 ;  /* 0x000000051c057224 */ /* 0x040fe200078e020f */
[----:B------:R-:W-:Y:S01]  /*0c00*/  ISETP.GT.U32.AND P1, PT, R28, R3, PT ;  /* 0x000000031c00720c */ /* 0x000fe20003f24070 */
[----:B------:R-:W-:Y:S01]  /*0c10*/  IMAD.IADD R0, R14, 0x1, R0 ;  /* 0x000000010e007824 */ /* 0x000fe200078e0200 */
[----:B------:R-:W-:Y:S01]  /*0c20*/  IABS R14, R21 ;  /* 0x00000015000e7213 */ /* 0x000fe20000000000 */
[----:B------:R-:W-:Y:S01]  /*0c30*/  IMAD.MOV.U32 R11, RZ, RZ, R16 ;  /* 0x000000ffff0b7224 */ /* 0x000fe200078e0010 */
[----:B------:R-:W-:-:S02]  /*0c40*/  ISETP.GT.U32.AND P5, PT, R28, R5, PT ;  /* 0x000000051c00720c */ /* 0x000fc40003fa4070 */
[----:B------:R-:W-:Y:S01]  /*0c50*/  ISETP.GT.U32.AND P4, PT, R28, R8, PT ;  /* 0x000000081c00720c */ /* 0x000fe20003f84070 */
[----:B------:R-:W-:-:S04]  /*0c60*/  IMAD.HI.U32 R10, R6, R11, RZ ;  /* 0x0000000b060a7227 */ /* 0x000fc800078e00ff */
[----:B------:R-:W-:Y:S02]  /*0c70*/  IMAD.MOV.U32 R15, RZ, RZ, R14 ;  /* 0x000000ffff0f7224 */ /* 0x000fe400078e000e */
[----:B------:R-:W-:Y:S02]  /*0c80*/  IMAD.MOV R14, RZ, RZ, -R10 ;  /* 0x000000ffff0e7224 */ /* 0x000fe400078e0a0a */
[----:B------:R-:W-:-:S04]  /*0c90*/  IMAD.HI.U32 R10, R6, R15, RZ ;  /* 0x0000000f060a7227 */ /* 0x000fc800078e00ff */
[----:B------:R-:W-:Y:S01]  /*0ca0*/  @!P1 IMAD.IADD R3, R3, 0x1, -R28 ;  /* 0x0000000103039824 */ /* 0x000fe200078e0a1c */
[----:B------:R-:W-:Y:S01]  /*0cb0*/  ISETP.GE.AND P1, PT, R19, RZ, PT ;  /* 0x000000ff1300720c */ /* 0x000fe20003f26270 */
[----:B------:R-:W-:Y:S02]  /*0cc0*/  IMAD R11, R28, R14, R11 ;  /* 0x0000000e1c0b7224 */ /* 0x000fe400078e020b */
[----:B------:R-:W-:Y:S02]  /*0cd0*/  IMAD.MOV R14, RZ, RZ, -R10 ;  /* 0x000000ffff0e7224 */ /* 0x000fe400078e0a0a */
[----:B------:R-:W-:Y:S01]  /*0ce0*/  IMAD.MOV.U32 R10, RZ, RZ, R3 ;  /* 0x000000ffff0a7224 */ /* 0x000fe200078e0003 */
[----:B------:R-:W-:Y:S01]  /*0cf0*/  LOP3.LUT R3, R171, 0x7f, RZ, 0xc0, !PT ;  /* 0x0000007fab037812 */ /* 0x000fe200078ec0ff */
[--C-:B------:R-:W-:Y:S01]  /*0d00*/  @!P5 IMAD.IADD R5, R5, 0x1, -R28.reuse ;  /* 0x000000010505d824 */ /* 0x100fe200078e0a1c */
[----:B------:R-:W-:Y:S01]  /*0d10*/  ISETP.GE.AND P5, PT, R21, RZ, PT ;  /* 0x000000ff1500720c */ /* 0x000fe20003fa6270 */
[--C-:B------:R-:W-:Y:S01]  /*0d20*/  @!P2 IMAD.IADD R9, R9, 0x1, -R28.reuse ;  /* 0x000000010909a824 */ /* 0x100fe200078e0a1c */
[----:B------:R-:W-:Y:S01]  /*0d30*/  ISETP.GE.AND P2, PT, R20, RZ, PT ;  /* 0x000000ff1400720c */ /* 0x000fe20003f46270 */
[----:B------:R-:W-:Y:S01]  /*0d40*/  @!P4 IMAD.IADD R8, R8, 0x1, -R28 ;  /* 0x000000010808c824 */ /* 0x000fe200078e0a1c */
[C---:B------:R-:W-:Y:S01]  /*0d50*/  ISETP.GT.U32.AND P4, PT, R28.reuse, R11, PT ;  /* 0x0000000b1c00720c */ /* 0x040fe20003f84070 */
[----:B------:R-:W-:Y:S01]  /*0d60*/  @!P3 IMAD.MOV R10, RZ, RZ, -R10 ;  /* 0x000000ffff0ab224 */ /* 0x000fe200078e0a0a */
[C---:B------:R-:W-:Y:S01]  /*0d70*/  ISETP.GT.U32.AND P3, PT, R28.reuse, R5, PT ;  /* 0x000000051c00720c */ /* 0x040fe20003f64070 */
[C---:B------:R-:W-:Y:S01]  /*0d80*/  IMAD R14, R28.reuse, R14, R15 ;  /* 0x0000000e1c0e7224 */ /* 0x040fe200078e020f */
[----:B------:R-:W-:Y:S01]  /*0d90*/  ISETP.GT.U32.AND P6, PT, R28, R9, PT ;  /* 0x000000091c00720c */ /* 0x000fe20003fc4070 */
[----:B------:R-:W-:Y:S01]  /*0da0*/  IMAD.MOV.U32 R16, RZ, RZ, R8 ;  /* 0x000000ffff107224 */ /* 0x000fe200078e0008 */
[C---:B------:R-:W-:Y:S01]  /*0db0*/  LOP3.LUT R15, R7.reuse, 0x20, RZ, 0xfc, !PT ;  /* 0x00000020070f7812 */ /* 0x040fe200078efcff */
[----:B------:R-:W-:Y:S01]  /*0dc0*/  IMAD R0, R0, 0x100, R3 ;  /* 0x0000010000007824 */ /* 0x000fe200078e0203 */
[----:B------:R-:W-:-:S03]  /*0dd0*/  LOP3.LUT R8, R7, 0x28, RZ, 0xfc, !PT ;  /* 0x0000002807087812 */ /* 0x000fc600078efcff */
[----:B------:R-:W-:Y:S01]  /*0de0*/  @!P2 IMAD.MOV R16, RZ, RZ, -R16 ;  /* 0x000000ffff10a224 */ /* 0x000fe200078e0a10 */
[----:B------:R-:W-:Y:S01]  /*0df0*/  IABS R19, R8 ;  /* 0x0000000800137213 */ /* 0x000fe20000000000 */
[--C-:B------:R-:W-:Y:S01]  /*0e00*/  @!P4 IMAD.IADD R11, R11, 0x1, -R28.reuse ;  /* 0x000000010b0bc824 */ /* 0x100fe200078e0a1c */
[----:B------:R-:W-:Y:S01]  /*0e10*/  ISETP.GE.AND P4, PT, R15, RZ, PT ;  /* 0x000000ff0f00720c */ /* 0x000fe20003f86270 */
[--C-:B------:R-:W-:Y:S01]  /*0e20*/  @!P3 IMAD.IADD R5, R5, 0x1, -R28.reuse ;  /* 0x000000010505b824 */ /* 0x100fe200078e0a1c */
[----:B------:R-:W-:Y:S01]  /*0e30*/  IABS R15, R15 ;  /* 0x0000000f000f7213 */ /* 0x000fe20000000000 */
[----:B------:R-:W-:Y:S01]  /*0e40*/  @!P6 IMAD.IADD R9, R9, 0x1, -R28 ;  /* 0x000000010909e824 */ /* 0x000fe200078e0a1c */
[----:B------:R-:W-:Y:S01]  /*0e50*/  ISETP.GT.U32.AND P2, PT, R28, R11, PT ;  /* 0x0000000b1c00720c */ /* 0x000fe20003f44070 */
[----:B------:R-:W-:Y:S01]  /*0e60*/  IMAD.MOV.U32 R132, RZ, RZ, R5 ;  /* 0x000000ffff847224 */ /* 0x000fe200078e0005 */
[----:B------:R-:W-:Y:S01]  /*0e70*/  ISETP.GE.AND P6, PT, R17, RZ, PT ;  /* 0x000000ff1100720c */ /* 0x000fe20003fc6270 */
[----:B------:R-:W-:Y:S01]  /*0e80*/  IMAD.MOV.U32 R124, RZ, RZ, R9 ;  /* 0x000000ffff7c7224 */ /* 0x000fe200078e0009 */
[----:B------:R-:W-:Y:S01]  /*0e90*/  LOP3.LUT R17, R7, 0x24, RZ, 0xfc, !PT ;  /* 0x0000002407117812 */ /* 0x000fe200078efcff */
[----:B------:R-:W-:-:S02]  /*0ea0*/  IMAD.MOV.U32 R9, RZ, RZ, R15 ;  /* 0x000000ffff097224 */ /* 0x000fc400078e000f */
[----:B------:R-:W-:Y:S01]  /*0eb0*/  @!P1 IMAD.MOV R132, RZ, RZ, -R132 ;  /* 0x000000ffff849224 */ /* 0x000fe200078e0a84 */
[----:B------:R-:W-:Y:S01]  /*0ec0*/  ISETP.GT.U32.AND P1, PT, R28, R14, PT ;  /* 0x0000000e1c00720c */ /* 0x000fe20003f24070 */
[----:B------:R-:W-:Y:S01]  /*0ed0*/  IMAD.HI.U32 R5, R6, R9, RZ ;  /* 0x0000000906057227 */ /* 0x000fe200078e00ff */
[----:B------:R-:W-:Y:S02]  /*0ee0*/  ISETP.GE.AND P3, PT, R17, RZ, PT ;  /* 0x000000ff1100720c */ /* 0x000fe40003f66270 */
[----:B------:R-:W-:Y:S01]  /*0ef0*/  IABS R17, R17 ;  /* 0x0000001100117213 */ /* 0x000fe20000000000 */
[----:B------:R-:W-:Y:S01]  /*0f00*/  @!P0 IMAD.MOV R124, RZ, RZ, -R124 ;  /* 0x000000ffff7c8224 */ /* 0x000fe200078e0a7c */
[----:B------:R-:W-:Y:S01]  /*0f10*/  ISETP.GE.AND P0, PT, R8, RZ, PT ;  /* 0x000000ff0800720c */ /* 0x000fe20003f06270 */
[----:B------:R-:W-:Y:S02]  /*0f20*/  IMAD.MOV R8, RZ, RZ, -R5 ;  /* 0x000000ffff087224 */ /* 0x000fe400078e0a05 */
[----:B------:R-:W-:Y:S01]  /*0f30*/  @!P2 IMAD.IADD R11, R11, 0x1, -R28 ;  /* 0x000000010b0ba824 */ /* 0x000fe200078e0a1c */
[----:B------:R-:W-:Y:S01]  /*0f40*/  ISETP.NE.U32.AND P2, PT, R3, RZ, PT ;  /* 0x000000ff0300720c */ /* 0x000fe20003f45070 */
[----:B------:R-:W-:-:S02]  /*0f50*/  IMAD R9, R28, R8, R9 ;  /* 0x000000081c097224 */ /* 0x000fc400078e0209 */
[----:B------:R-:W-:Y:S02]  /*0f60*/  IMAD.MOV.U32 R15, RZ, RZ, R18 ;  /* 0x000000ffff0f7224 */ /* 0x000fe400078e0012 */
[----:B------:R-:W-:Y:S02]  /*0f70*/  @!P1 IMAD.IADD R14, R14, 0x1, -R28 ;  /* 0x000000010e0e9824 */ /* 0x000fe400078e0a1c */
[----:B------:R-:W-:Y:S01]  /*0f80*/  @!P6 IMAD.MOV R11, RZ, RZ, -R11 ;  /* 0x000000ffff0be224 */ /* 0x000fe200078e0a0b */
[----:B------:R-:W-:Y:S01]  /*0f90*/  ISETP.GT.U32.AND P6, PT, R28, R9, PT ;  /* 0x000000091c00720c */ /* 0x000fe20003fc4070 */
[----:B------:R-:W-:Y:S01]  /*0fa0*/  IMAD.HI.U32 R5, R6, R15, RZ ;  /* 0x0000000f06057227 */ /* 0x000fe200078e00ff */
[----:B------:R-:W-:-:S03]  /*0fb0*/  ISETP.GT.U32.AND P1, PT, R28, R14, PT ;  /* 0x0000000e1c00720c */ /* 0x000fc60003f24070 */
[----:B------:R-:W-:-:S04]  /*0fc0*/  IMAD.HI.U32 R8, R6, R19, RZ ;  /* 0x0000001306087227 */ /* 0x000fc800078e00ff */
[----:B------:R-:W-:Y:S02]  /*0fd0*/  IMAD.MOV R5, RZ, RZ, -R5 ;  /* 0x000000ffff057224 */ /* 0x000fe400078e0a05 */
[----:B------:R-:W-:Y:S02]  /*0fe0*/  IMAD.MOV R18, RZ, RZ, -R8 ;  /* 0x000000ffff127224 */ /* 0x000fe400078e0a08 */
[----:B------:R-:W-:Y:S01]  /*0ff0*/  IMAD R8, R28, R5, R15 ;  /* 0x000000051c087224 */ /* 0x000fe200078e020f */
[----:B------:R-:W-:Y:S01]  /*1000*/  LOP3.LUT R5, R7, 0x2c, RZ, 0xfc, !PT ;  /* 0x0000002c07057812 */ /* 0x000fe200078efcff */
[----:B------:R-:W-:-:S03]  /*1010*/  IMAD.HI.U32 R3, R6, R17, RZ ;  /* 0x0000001106037227 */ /* 0x000fc600078e00ff */
[----:B------:R-:W-:Y:S01]  /*1020*/  IABS R21, R5 ;  /* 0x0000000500157213 */ /* 0x000fe20000000000 */
[--C-:B------:R-:W-:Y:S02]  /*1030*/  @!P6 IMAD.IADD R9, R9, 0x1, -R28.reuse ;  /* 0x000000010909e824 */ /* 0x100fe400078e0a1c */
[----:B------:R-:W-:Y:S02]  /*1040*/  IMAD.MOV R3, RZ, RZ, -R3 ;  /* 0x000000ffff037224 */ /* 0x000fe400078e0a03 */
[----:B------:R-:W-:Y:S01]  /*1050*/  @!P1 IMAD.IADD R14, R14, 0x1, -R28 ;  /* 0x000000010e0e9824 */ /* 0x000fe200078e0a1c */
[C---:B------:R-:W-:Y:S01]  /*1060*/  ISETP.GT.U32.AND P6, PT, R28.reuse, R9, PT ;  /* 0x000000091c00720c */ /* 0x040fe20003fc4070 */
[C---:B------:R-:W-:Y:S01]  /*1070*/  IMAD R19, R28.reuse, R18, R19 ;  /* 0x000000121c137224 */ /* 0x040fe200078e0213 */
[----:B------:R-:W-:Y:S01]  /*1080*/  ISETP.GE.AND P1, PT, R5, RZ, PT ;  /* 0x000000ff0500720c */ /* 0x000fe20003f26270 */
[----:B------:R-:W-:Y:S02]  /*1090*/  IMAD R17, R28, R3, R17 ;  /* 0x000000031c117224 */ /* 0x000fe400078e0211 */
[----:B------:R-:W-:-:S02]  /*10a0*/  IMAD.MOV.U32 R18, RZ, RZ, R14 ;  /* 0x000000ffff127224 */ /* 0x000fc400078e000e */
[----:B------:R-:W-:-:S04]  /*10b0*/  IMAD.HI.U32 R5, R6, R21, RZ ;  /* 0x0000001506057227 */ /* 0x000fc800078e00ff */
[----:B------:R-:W-:Y:S01]  /*10c0*/  @!P5 IMAD.MOV R18, RZ, RZ, -R18 ;  /* 0x000000ffff12d224 */ /* 0x000fe200078e0a12 */
[----:B------:R-:W-:Y:S01]  /*10d0*/  ISETP.GT.U32.AND P5, PT, R28, R17, PT ;  /* 0x000000111c00720c */ /* 0x000fe20003fa4070 */
[----:B------:R-:W-:-:S04]  /*10e0*/  IMAD.HI.U32 R14, R6, R23, RZ ;  /* 0x00000017060e7227 */ /* 0x000fc800078e00ff */
[----:B------:R-:W-:Y:S02]  /*10f0*/  IMAD.MOV R20, RZ, RZ, -R5 ;  /* 0x000000ffff147224 */ /* 0x000fe400078e0a05 */
[----:B------:R-:W-:-:S04]  /*1100*/  IMAD.HI.U32 R15, R6, R29, RZ ;  /* 0x0000001d060f7227 */ /* 0x000fc800078e00ff */
[----:B------:R-:W-:Y:S02]  /*1110*/  IMAD.MOV R14, RZ, RZ, -R14 ;  /* 0x000000ffff0e7224 */ /* 0x000fe400078e0a0e */
[C---:B------:R-:W-:Y:S02]  /*1120*/  IMAD R21, R28.reuse, R20, R21 ;  /* 0x000000141c157224 */ /* 0x040fe400078e0215 */
[----:B------:R-:W-:Y:S02]  /*1130*/  IMAD.MOV R20, RZ, RZ, -R15 ;  /* 0x000000ffff147224 */ /* 0x000fe400078e0a0f */
[----:B------:R-:W-:Y:S01]  /*1140*/  @!P6 IMAD.IADD R9, R9, 0x1, -R28 ;  /* 0x000000010909e824 */ /* 0x000fe200078e0a1c */
[C---:B------:R-:W-:Y:S01]  /*1150*/  ISETP.GT.U32.AND P6, PT, R28.reuse, R19, PT ;  /* 0x000000131c00720c */ /* 0x040fe20003fc4070 */
[C---:B------:R-:W-:Y:S02]  /*1160*/  IMAD R22, R28.reuse, R14, R23 ;  /* 0x0000000e1c167224 */ /* 0x040fe400078e0217 */
[----:B------:R-:W-:-:S02]  /*1170*/  IMAD R23, R28, R20, R29 ;  /* 0x000000141c177224 */ /* 0x000fc400078e021d */
[----:B------:R-:W-:Y:S02]  /*1180*/  VIADD R3, R2, UR12 ;  /* 0x0000000c02037c36 */ /* 0x000fe40008000000 */
[----:B------:R-:W-:Y:S01]  /*1190*/  IMAD.MOV.U32 R20, RZ, RZ, R9 ;  /* 0x000000ffff147224 */ /* 0x000fe200078e0009 */
[----:B------:R-:W-:Y:S01]  /*11a0*/  IABS R9, R0 ;  /* 0x0000000000097213 */ /* 0x000fe20000000000 */
[----:B------:R-:W-:Y:S02]  /*11b0*/  VIADD R30, R3, 0x1c ;  /* 0x0000001c031e7836 */ /* 0x000fe40000000000 */
[----:B------:R-:W-:Y:S02]  /*11c0*/  @!P5 IMAD.IADD R17, R17, 0x1, -R28 ;  /* 0x000000011111d824 */ /* 0x000fe400078e0a1c */
[----:B------:R-:W-:Y:S01]  /*11d0*/  @!P4 IMAD.MOV R20, RZ, RZ, -R20 ;  /* 0x000000ffff14c224 */ /* 0x000fe200078e0a14 */
[C---:B------:R-:W-:Y:S01]  /*11e0*/  ISETP.GT.U32.AND P4, PT, R28.reuse, R21, PT ;  /* 0x000000151c00720c */ /* 0x040fe20003f84070 */
[----:B------:R-:W-:Y:S01]  /*11f0*/  @!P6 IMAD.IADD R19, R19, 0x1, -R28 ;  /* 0x000000011313e824 */ /* 0x000fe200078e0a1c */
[----:B------:R-:W-:Y:S01]  /*1200*/  IABS R27, R30 ;  /* 0x0000001e001b7213 */ /* 0x000fe20000000000 */
[----:B------:R-:W-:Y:S01]  /*1210*/  VIADD R29, R3, 0x3c ;  /* 0x0000003c031d7836 */ /* 0x000fe20000000000 */
[----:B------:R-:W-:Y:S01]  /*1220*/  ISETP.GT.U32.AND P5, PT, R28, R17, PT ;  /* 0x000000111c00720c */ /* 0x000fe20003fa4070 */
[----:B------:R-:W-:Y:S01]  /*1230*/  VIADD R3, R0, 0x80 ;  /* 0x0000008000037836 */ /* 0x000fe20000000000 */
[----:B------:R-:W-:Y:S01]  /*1240*/  ISETP.GT.U32.AND P6, PT, R28, R19, PT ;  /* 0x000000131c00720c */ /* 0x000fe20003fc4070 */
[----:B------:R-:W-:-:S03]  /*1250*/  IMAD.HI.U32 R5, R6, R27, RZ ;  /* 0x0000001b06057227 */ /* 0x000fc600078e00ff */
[----:B------:R-:W-:Y:S01]  /*1260*/  IABS R26, R3 ;  /* 0x00000003001a7213 */ /* 0x000fe20000000000 */
[----:B------:R-:W-:Y:S02]  /*1270*/  IMAD.MOV R15, RZ, RZ, -R5 ;  /* 0x000000ffff0f7224 */ /* 0x000fe400078e0a05 */
[--C-:B------:R-:W-:Y:S01]  /*1280*/  @!P4 IMAD.IADD R21, R21, 0x1, -R28.reuse ;  /* 0x000000011515c824 */ /* 0x100fe200078e0a1c */
[C---:B------:R-:W-:Y:S01]  /*1290*/  ISETP.GT.U32.AND P4, PT, R28.reuse, R8, PT ;  /* 0x000000081c00720c */ /* 0x040fe20003f84070 */
[C---:B------:R-:W-:Y:S01]  /*12a0*/  IMAD R15, R28.reuse, R15, R27 ;  /* 0x0000000f1c0f7224 */ /* 0x040fe200078e021b */
[----:B------:R-:W-:Y:S01]  /*12b0*/  IABS R27, R29 ;  /* 0x0000001d001b7213 */ /* 0x000fe20000000000 */
[----:B------:R-:W-:Y:S01]  /*12c0*/  @!P5 IMAD.IADD R17, R17, 0x1, -R28 ;  /* 0x000000011111d824 */ /* 0x000fe200078e0a1c */
[----:B------:R-:W-:Y:S01]  /*12d0*/  ISETP.GT.U32.AND P5, PT, R28, R22, PT ;  /* 0x000000161c00720c */ /* 0x000fe20003fa4070 */
[----:B------:R-:W-:-:S04]  /*12e0*/  IMAD.HI.U32 R5, R6, R31, RZ ;  /* 0x0000001f06057227 */ /* 0x000fc800078e00ff */
[----:B------:R-:W-:Y:S01]  /*12f0*/  @!P3 IMAD.MOV R17, RZ, RZ, -R17 ;  /* 0x000000ffff11b224 */ /* 0x000fe200078e0a11 */
[C---:B------:R-:W-:Y:S01]  /*1300*/  ISETP.GT.U32.AND P3, PT, R28.reuse, R21, PT ;  /* 0x000000151c00720c */ /* 0x040fe20003f64070 */
[----:B------:R-:W-:Y:S01]  /*1310*/  @!P6 IMAD.IADD R19, R19, 0x1, -R28 ;  /* 0x000000011313e824 */ /* 0x000fe200078e0a1c */
[----:B------:R-:W-:Y:S01]  /*1320*/  ISETP.GT.U32.AND P6, PT, R28, R23, PT ;  /* 0x000000171c00720c */ /* 0x000fe20003fc4070 */
[----:B------:R-:W-:-:S04]  /*1330*/  IMAD.HI.U32 R6, R6, R27, RZ ;  /* 0x0000001b06067227 */ /* 0x000fc800078e00ff */
[----:B------:R-:W-:Y:S02]  /*1340*/  IMAD.MOV R6, RZ, RZ, -R6 ;  /* 0x000000ffff067224 */ /* 0x000fe400078e0a06 */
[--C-:B------:R-:W-:Y:S02]  /*1350*/  @!P4 IMAD.IADD R8, R8, 0x1, -R28.reuse ;  /* 0x000000010808c824 */ /* 0x100fe400078e0a1c */
[----:B------:R-:W-:Y:S02]  /*1360*/  IMAD.MOV R5, RZ, RZ, -R5 ;  /* 0x000000ffff057224 */ /* 0x000fe400078e0a05 */
[C---:B------:R-:W-:Y:S01]  /*1370*/  IMAD R6, R28.reuse, R6, R27 ;  /* 0x000000061c067224 */ /* 0x040fe200078e021b */
[C---:B------:R-:W-:Y:S01]  /*1380*/  ISETP.GT.U32.AND P4, PT, R28.reuse, R8, PT ;  /* 0x000000081c00720c */ /* 0x040fe20003f84070 */
[----:B------:R-:W-:Y:S02]  /*1390*/  IMAD R24, R28, R5, R31 ;  /* 0x000000051c187224 */ /* 0x000fe400078e021f */
[----:B------:R-:W-:Y:S01]  /*13a0*/  IMAD.HI.U32 R5, R4, R9, RZ ;  /* 0x0000000904057227 */ /* 0x000fe200078e00ff */
[----:B------:R-:W0:Y:S03]  /*13b0*/  LDS R31, [UR9] ;  /* 0x00000009ff1f7984 */ /* 0x000e260008000800 */
[--C-:B------:R-:W-:Y:S01]  /*13c0*/  @!P3 IMAD.IADD R21, R21, 0x1, -R28.reuse ;  /* 0x000000011515b824 */ /* 0x100fe200078e0a1c */
[----:B------:R-:W-:Y:S01]  /*13d0*/  ISETP.GT.U32.AND P3, PT, R28, R6, PT ;  /* 0x000000061c00720c */ /* 0x000fe20003f64070 */
[----:B------:R-:W-:-:S02]  /*13e0*/  @!P5 IMAD.IADD R22, R22, 0x1, -R28 ;  /* 0x000000011616d824 */ /* 0x000fc400078e0a1c */
[----:B------:R-:W-:Y:S02]  /*13f0*/  @!P6 IMAD.IADD R23, R23, 0x1, -R28 ;  /* 0x000000011717e824 */ /* 0x000fe400078e0a1c */
[----:B------:R-:W-:Y:S01]  /*1400*/  IMAD.HI.U32 R4, R4, R26, RZ ;  /* 0x0000001a04047227 */ /* 0x000fe200078e00ff */
[C---:B------:R-:W-:Y:S02]  /*1410*/  ISETP.GT.U32.AND P5, PT, R28.reuse, R22, PT ;  /* 0x000000161c00720c */ /* 0x040fe40003fa4070 */
[----:B------:R-:W-:Y:S01]  /*1420*/  ISETP.GT.U32.AND P6, PT, R28, R23, PT ;  /* 0x000000171c00720c */ /* 0x000fe20003fc4070 */
[----:B------:R-:W-:Y:S01]  /*1430*/  IMAD.MOV R14, RZ, RZ, -R5 ;  /* 0x000000ffff0e7224 */ /* 0x000fe200078e0a05 */
[----:B------:R-:W-:Y:S01]  /*1440*/  LOP3.LUT R5, R171, 0x40, RZ, 0xc0, !PT ;  /* 0x00000040ab057812 */ /* 0x000fe200078ec0ff */
[----:B------:R-:W-:Y:S02]  /*1450*/  IMAD.MOV R4, RZ, RZ, -R4 ;  /* 0x000000ffff047224 */ /* 0x000fe400078e0a04 */
[----:B------:R-:W-:-:S02]  /*1460*/  IMAD R9, R25, R14, R9 ;  /* 0x0000000e19097224 */ /* 0x000fc400078e0209 */
[C---:B------:R-:W-:Y:S02]  /*1470*/  IMAD R14, R25.reuse, R4, R26 ;  /* 0x00000004190e7224 */ /* 0x040fe400078e021a */
[--C-:B------:R-:W-:Y:S01]  /*1480*/  @!P4 IMAD.IADD R8, R8, 0x1, -R28.reuse ;  /* 0x000000010808c824 */ /* 0x100fe200078e0a1c */
[C---:B------:R-:W-:Y:S01]  /*1490*/  ISETP.GT.U32.AND P4, PT, R25.reuse, R9, PT ;  /* 0x000000091900720c */ /* 0x040fe20003f84070 */
[--C-:B------:R-:W-:Y:S01]  /*14a0*/  @!P3 IMAD.IADD R6, R6, 0x1, -R28.reuse ;  /* 0x000000010606b824 */ /* 0x100fe200078e0a1c */
[----:B------:R-:W-:Y:S01]  /*14b0*/  ISETP.GT.U32.AND P3, PT, R25, R14, PT ;  /* 0x0000000e1900720c */ /* 0x000fe20003f64070 */
[--C-:B------:R-:W-:Y:S01]  /*14c0*/  @!P5 IMAD.IADD R22, R22, 0x1, -R28.reuse ;  /* 0x000000011616d824 */ /* 0x100fe200078e0a1c */
[C---:B------:R-:W-:Y:S01]  /*14d0*/  ISETP.GT.U32.AND P5, PT, R28.reuse, R15, PT ;  /* 0x0000000f1c00720c */ /* 0x040fe20003fa4070 */
[----:B------:R-:W-:Y:S01]  /*14e0*/  @!P6 IMAD.IADD R23, R23, 0x1, -R28 ;  /* 0x000000011717e824 */ /* 0x000fe200078e0a1c */
[----:B------:R-:W-:Y:S01]  /*14f0*/  ISETP.GT.U32.AND P6, PT, R28, R24, PT ;  /* 0x000000181c00720c */ /* 0x000fe20003fc4070 */
[----:B------:R-:W-:-:S02]  /*1500*/  IMAD.SHL.U32 R4, R171, 0x2, RZ ;  /* 0x00000002ab047824 */ /* 0x000fc400078e00ff */
[----:B------:R-:W-:Y:S02]  /*1510*/  @!P0 IMAD.MOV R19, RZ, RZ, -R19 ;  /* 0x000000ffff138224 */ /* 0x000fe400078e0a13 */
[----:B------:R-:W-:Y:S01]  /*1520*/  @!P1 IMAD.MOV R21, RZ, RZ, -R21 ;  /* 0x000000ffff159224 */ /* 0x000fe200078e0a15 */
[----:B------:R-:W-:Y:S01]  /*1530*/  LOP3.LUT R4, R4, 0x7e, RZ, 0xc0, !PT ;  /* 0x0000007e04047812 */ /* 0x000fe200078ec0ff */
[--C-:B------:R-:W-:Y:S02]  /*1540*/  @!P4 IMAD.IADD R9, R9, 0x1, -R25.reuse ;  /* 0x000000010909c824 */ /* 0x100fe400078e0a19 */
[----:B------:R-:W-:Y:S01]  /*1550*/  @!P3 IMAD.IADD R14, R14, 0x1, -R25 ;  /* 0x000000010e0eb824 */ /* 0x000fe200078e0a19 */
[----:B------:R-:W-:Y:S01]  /*1560*/  LOP3.LUT R167, R4, 0x90, R167, 0x78, !PT ;  /* 0x0000009004a77812 */ /* 0x000fe200078e78a7 */
[--C-:B------:R-:W-:Y:S01]  /*1570*/  @!P5 IMAD.IADD R15, R15, 0x1, -R28.reuse ;  /* 0x000000010f0fd824 */ /* 0x100fe200078e0a1c */
[----:B------:R-:W-:Y:S01]  /*1580*/  BAR.SYNC.DEFER_BLOCKING 0x0 ;  /* 0x0000000000007b1d */ /* 0x000fe20000010000 */
[----:B------:R-:W-:Y:S01]  /*1590*/  ISETP.GT.U32.AND P3, PT, R25, R9, PT ;  /* 0x000000091900720c */ /* 0x000fe20003f64070 */
[----:B------:R-:W-:Y:S01]  /*15a0*/  @!P6 IMAD.IADD R24, R24, 0x1, -R28 ;  /* 0x000000011818e824 */ /* 0x000fe200078e0a1c */
[----:B------:R-:W-:Y:S01]  /*15b0*/  ISETP.GE.AND P5, PT, R7, RZ, PT ;  /* 0x000000ff0700720c */ /* 0x000fe20003fa6270 */
[----:B------:R-:W-:Y:S01]  /*15c0*/  IMAD R168, R5, 0x40, R4 ;  /* 0x0000004005a87824 */ /* 0x000fe200078e0204 */
[----:B------:R-:W-:-:S03]  /*15d0*/  ISETP.GT.U32.AND P6, PT, R28, R6, PT ;  /* 0x000000061c00720c */ /* 0x000fc60003fc4070 */
[----:B------:R-:W1:Y:S01]  /*15e0*/  LDC.64 R4, c[0x0][0x3a0] ;  /* 0x0000e800ff047b82 */ /* 0x000e620000000a00 */
[C---:B------:R-:W-:Y:S02]  /*15f0*/  ISETP.GT.U32.AND P0, PT, R28.reuse, R15, PT ;  /* 0x0000000f1c00720c */ /* 0x040fe40003f04070 */
[----:B------:R-:W-:Y:S02]  /*1600*/  ISETP.GT.U32.AND P4, PT, R28, R24, PT ;  /* 0x000000181c00720c */ /* 0x000fe40003f84070 */
[----:B------:R-:W-:Y:S02]  /*1610*/  ISETP.GT.U32.AND P1, PT, R25, R14, PT ;  /* 0x0000000e1900720c */ /* 0x000fe40003f24070 */
[----:B0-----:R-:W-:Y:S01]  /*1620*/  R2UR UR8, R31 ;  /* 0x000000001f0872ca */ /* 0x001fe200000e0000 */
[--C-:B------:R-:W-:Y:S01]  /*1630*/  @!P3 IMAD.IADD R9, R9, 0x1, -R25.reuse ;  /* 0x000000010909b824 */ /* 0x100fe200078e0a19 */
[----:B------:R-:W-:Y:S01]  /*1640*/  ISETP.GE.AND P3, PT, R29, RZ, PT ;  /* 0x000000ff1d00720c */ /* 0x000fe20003f66270 */
[----:B------:R-:W-:Y:S01]  /*1650*/  @!P5 IMAD.MOV R8, RZ, RZ, -R8 ;  /* 0x000000ffff08d224 */ /* 0x000fe200078e0a08 */
[----:B------:R-:W-:Y:S01]  /*1660*/  ISETP.GE.AND P5, PT, R32, RZ, PT ;  /* 0x000000ff2000720c */ /* 0x000fe20003fa6270 */
[--C-:B------:R-:W-:Y:S01]  /*1670*/  @!P6 IMAD.IADD R6, R6, 0x1, -R28.reuse ;  /* 0x000000010606e824 */ /* 0x100fe200078e0a1c */
[----:B------:R-:W-:Y:S01]  /*1680*/  ISETP.GE.AND P6, PT, R33, RZ, PT ;  /* 0x000000ff2100720c */ /* 0x000fe20003fc6270 */
[--C-:B------:R-:W-:Y:S01]  /*1690*/  @!P0 IMAD.IADD R15, R15, 0x1, -R28.reuse ;  /* 0x000000010f0f8824 */ /* 0x100fe200078e0a1c */
[----:B------:R-:W-:Y:S01]  /*16a0*/  ISETP.GE.AND P0, PT, R30, RZ, PT ;  /* 0x000000ff1e00720c */ /* 0x000fe20003f06270 */
[----:B------:R-:W-:Y:S01]  /*16b0*/  @!P4 IMAD.IADD R24, R24, 0x1, -R28 ;  /* 0x000000011818c824 */ /* 0x000fe200078e0a1c */
[----:B------:R-:W-:Y:S01]  /*16c0*/  ISETP.GE.AND P4, PT, R34, RZ, PT ;  /* 0x000000ff2200720c */ /* 0x000fe20003f86270 */
[----:B------:R-:W-:Y:S01]  /*16d0*/  @!P1 IMAD.IADD R14, R14, 0x1, -R25 ;  /* 0x000000010e0e9824 */ /* 0x000fe200078e0a19 */
[----:B------:R-:W-:-:S03]  /*16e0*/  ISETP.GE.AND P1, PT, R0, RZ, PT ;  /* 0x000000ff0000720c */ /* 0x000fc60003f26270 */
[----:B------:R-:W-:Y:S01]  /*16f0*/  @!P3 IMAD.MOV R6, RZ, RZ, -R6 ;  /* 0x000000ffff06b224 */ /* 0x000fe200078e0a06 */
[----:B------:R-:W-:Y:S01]  /*1700*/  ISETP.GE.AND P3, PT, R3, RZ, PT ;  /* 0x000000ff0300720c */ /* 0x000fe20003f66270 */
[----:B------:R-:W-:Y:S01]  /*1710*/  @!P5 IMAD.MOV R22, RZ, RZ, -R22 ;  /* 0x000000ffff16d224 */ /* 0x000fe200078e0a16 */
[----:B------:R-:W-:Y:S01]  /*1720*/  ISETP.NE.AND P5, PT, R13, RZ, PT ;  /* 0x000000ff0d00720c */ /* 0x000fe20003fa5270 */
[----:B------:R-:W-:Y:S01]  /*1730*/  @!P6 IMAD.MOV R23, RZ, RZ, -R23 ;  /* 0x000000ffff17e224 */ /* 0x000fe200078e0a17 */
[----:B------:R-:W-:Y:S01]  /*1740*/  LOP3.LUT R13, RZ, R13, RZ, 0x33, !PT ;  /* 0x0000000dff0d7212 */ /* 0x000fe200078e33ff */
[----:B------:R-:W-:Y:S01]  /*1750*/  @!P0 IMAD.MOV R15, RZ, RZ, -R15 ;  /* 0x000000ffff0f8224 */ /* 0x000fe200078e0a0f */
[----:B------:R-:W-:Y:S01]  /*1760*/  ISETP.NE.AND P0, PT, R12, RZ, PT ;  /* 0x000000ff0c00720c */ /* 0x000fe20003f05270 */
[----:B------:R-:W-:Y:S01]  /*1770*/  @!P4 IMAD.MOV R24, RZ, RZ, -R24 ;  /* 0x000000ffff18c224 */ /* 0x000fe200078e0a18 */
[C---:B------:R-:W-:Y:S01]  /*1780*/  SEL R122, R13.reuse, R8, !P5 ;  /* 0x000000080d7a7207 */ /* 0x040fe20006800000 */
[----:B------:R-:W-:Y:S01]  /*1790*/  @!P1 IMAD.MOV R9, RZ, RZ, -R9 ;  /* 0x000000ffff099224 */ /* 0x000fe200078e0a09 */
[C---:B------:R-:W-:Y:S01]  /*17a0*/  SEL R123, R13.reuse, R10, !P5 ;  /* 0x0000000a0d7b7207 */ /* 0x040fe20006800000 */
[C---:B-1----:R-:W-:Y:S01]  /*17b0*/  VIADD R166, R4.reuse, 0xffffffe0 ;  /* 0xffffffe004a67836 */ /* 0x042fe20000000000 */
[C---:B------:R-:W-:Y:S01]  /*17c0*/  SEL R126, R13.reuse, R11, !P5 ;  /* 0x0000000b0d7e7207 */ /* 0x040fe20006800000 */
[----:B------:R-:W-:Y:S01]  /*17d0*/  @!P3 IMAD.MOV R14, RZ, RZ, -R14 ;  /* 0x000000ffff0eb224 */ /* 0x000fe200078e0a0e */
[C---:B------:R-:W-:Y:S01]  /*17e0*/  SEL R125, R13.reuse, R16, !P5 ;  /* 0x000000100d7d7207 */ /* 0x040fe20006800000 */
[----:B------:R-:W-:Y:S01]  /*17f0*/  VIADD R16, R4, 0xffffffe4 ;  /* 0xffffffe404107836 */ /* 0x000fe20000000000 */
[----:B------:R-:W-:-:S02]  /*1800*/  SEL R124, R13, R124, !P5 ;  /* 0x0000007c0d7c7207 */ /* 0x000fc40006800000 */
[C---:B------:R-:W-:Y:S02]  /*1810*/  SEL R132, R13.reuse, R132, !P5 ;  /* 0x000000840d847207 */ /* 0x040fe40006800000 */
[C---:B------:R-:W-:Y:S02]  /*1820*/  SEL R131, R13.reuse, R18, !P5 ;  /* 0x000000120d837207 */ /* 0x040fe40006800000 */
[C---:B------:R-:W-:Y:S01]  /*1830*/  SEL R130, R13.reuse, R15, !P5 ;  /* 0x0000000f0d827207 */ /* 0x040fe20006800000 */
[C---:B------:R-:W-:Y:S01]  /*1840*/  VIADD R15, R4.reuse, 0xfffffff7 ;  /* 0xfffffff7040f7836 */ /* 0x040fe20000000000 */
[C---:B------:R-:W-:Y:S01]  /*1850*/  SEL R127, R13.reuse, R20, !P5 ;  /* 0x000000140d7f7207 */ /* 0x040fe20006800000 */
[C---:B------:R-:W-:Y:S01]  /*1860*/  VIADD R20, R4.reuse, 0xffffffe7 ;  /* 0xffffffe704147836 */ /* 0x040fe20000000000 */
[C---:B------:R-:W-:Y:S01]  /*1870*/  SEL R128, R13.reuse, R17, !P5 ;  /* 0x000000110d807207 */ /* 0x040fe20006800000 */
[----:B------:R-:W-:Y:S01]  /*1880*/  VIADD R17, R4, 0xffffffe6 ;  /* 0xffffffe604117836 */ /* 0x000fe20000000000 */
[----:B------:R-:W-:-:S02]  /*1890*/  SEL R129, R13, R19, !P5 ;  /* 0x000000130d817207 */ /* 0x000fc40006800000 */
[C---:B------:R-:W-:Y:S02]  /*18a0*/  SEL R11, R13.reuse, R21, !P5 ;  /* 0x000000150d0b7207 */ /* 0x040fe40006800000 */
[C---:B------:R-:W-:Y:S02]  /*18b0*/  SEL R10, R13.reuse, R22, !P5 ;  /* 0x000000160d0a7207 */ /* 0x040fe40006800000 */
[C---:B------:R-:W-:Y:S02]  /*18c0*/  SEL R8, R13.reuse, R23, !P5 ;  /* 0x000000170d087207 */ /* 0x040fe40006800000 */
[C---:B------:R-:W-:Y:S01]  /*18d0*/  SEL R7, R13.reuse, R24, !P5 ;  /* 0x000000180d077207 */ /* 0x040fe20006800000 */
[C---:B------:R-:W-:Y:S01]  /*18e0*/  VIADD R24, R4.reuse, 0xffffffe3 ;  /* 0xffffffe304187836 */ /* 0x040fe20000000000 */
[----:B------:R-:W-:Y:S01]  /*18f0*/  SEL R6, R13, R6, !P5 ;  /* 0x000000060d067207 */ /* 0x000fe20006800000 */
[----:B------:R-:W-:Y:S01]  /*1900*/  VIADD R13, R4, 0xffffffff ;  /* 0xffffffff040d7836 */ /* 0x000fe20000000000 */
[----:B------:R-:W-:-:S02]  /*1910*/  LOP3.LUT R12, RZ, R12, RZ, 0x33, !PT ;  /* 0x0000000cff0c7212 */ /* 0x000fc400078e33ff */
[----:B------:R-:W-:Y:S01]  /*1920*/  ISETP.GE.U32.AND P4, PT, R15, 0x7fffffd8, PT ;  /* 0x7fffffd80f00780c */ /* 0x000fe20003f86070 */
[----:B------:R-:W-:Y:S01]  /*1930*/  VIADD R15, R4, 0xffffffeb ;  /* 0xffffffeb040f7836 */ /* 0x000fe20000000000 */
[----:B------:R-:W-:Y:S01]  /*1940*/  SEL R26, R12, R9, !P0 ;  /* 0x000000090c1a7207 */ /* 0x000fe20004000000 */
[----:B------:R-:W-:Y:S01]  /*1950*/  VIADD R9, R4, 0xffffffed ;  /* 0xffffffed04097836 */ /* 0x000fe20000000000 */
[----:B------:R-:W-:Y:S01]  /*1960*/  SEL R28, R12, R14, !P0 ;  /* 0x0000000e0c1c7207 */ /* 0x000fe20004000000 */
[C---:B------:R-:W-:Y:S01]  /*1970*/  VIADD R12, R4.reuse, 0xffffffec ;  /* 0xffffffec040c7836 */ /* 0x040fe20000000000 */
[----:B------:R-:W-:Y:S01]  /*1980*/  ISETP.GE.U32.AND P0, PT, R13, 0x7fffffe0, PT ;  /* 0x7fffffe00d00780c */ /* 0x000fe20003f06070 */
[C---:B------:R-:W-:Y:S01]  /*1990*/  VIADD R13, R4.reuse, 0xffffffee ;  /* 0xffffffee040d7836 */ /* 0x040fe20000000000 */
[----:B------:R-:W-:Y:S01]  /*19a0*/  ISETP.GE.U32.AND P3, PT, R9, 0x7fffffce, PT ;  /* 0x7fffffce0900780c */ /* 0x000fe20003f66070 */
[----:B------:R-:W-:Y:S01]  /*19b0*/  VIADD R9, R4, 0xffffffe9 ;  /* 0xffffffe904097836 */ /* 0x000fe20000000000 */
[----:B------:R-:W-:Y:S01]  /*19c0*/  ISETP.GE.U32.AND P6, PT, R12, 0x7fffffcd, PT ;  /* 0x7fffffcd0c00780c */ /* 0x000fe20003fc6070 */
[C---:B------:R-:W-:Y:S01]  /*19d0*/  VIADD R12, R4.reuse, 0xffffffef ;  /* 0xffffffef040c7836 */ /* 0x040fe20000000000 */
[----:B------:R-:W-:Y:S01]  /*19e0*/  ISETP.GE.U32.AND P1, PT, R13, 0x7fffffcf, PT ;  /* 0x7fffffcf0d00780c */ /* 0x000fe20003f26070 */
[----:B------:R-:W-:-:S02]  /*19f0*/  VIADD R13, R4, 0xffffffe8 ;  /* 0xffffffe8040d7836 */ /* 0x000fc40000000000 */
[----:B------:R-:W-:Y:S01]  /*1a00*/  VIADD R14, R4, 0xffffffea ;  /* 0xffffffea040e7836 */ /* 0x000fe20000000000 */
[----:B------:R-:W-:Y:S02]  /*1a10*/  ISETP.GE.U32.AND P5, PT, R12, 0x7fffffd0, PT ;  /* 0x7fffffd00c00780c */ /* 0x000fe40003fa6070 */
[----:B------:R-:W-:Y:S02]  /*1a20*/  SEL R12, RZ, 0x1, P6 ;  /* 0x00000001ff0c7807 */ /* 0x000fe40003000000 */
[----:B------:R-:W-:Y:S02]  /*1a30*/  ISETP.GE.U32.AND P6, PT, R13, 0x7fffffc9, PT ;  /* 0x7fffffc90d00780c */ /* 0x000fe40003fc6070 */
[----:B------:R-:W-:Y:S02]  /*1a40*/  SEL R13, RZ, 0x1fffe, P3 ;  /* 0x0001fffeff0d7807 */ /* 0x000fe40001800000 */
[----:B------:R-:W-:Y:S02]  /*1a50*/  ISETP.GE.U32.AND P3, PT, R9, 0x7fffffca, PT ;  /* 0x7fffffca0900780c */ /* 0x000fe40003f66070 */
[----:B------:R-:W-:-:S02]  /*1a60*/  SEL R9, RZ, 0x4, P1 ;  /* 0x00000004ff097807 */ /* 0x000fc40000800000 */
[----:B------:R-:W-:Y:S02]  /*1a70*/  ISETP.GE.U32.AND P1, PT, R14, 0x7fffffcb, PT ;  /* 0x7fffffcb0e00780c */ /* 0x000fe40003f26070 */
[----:B------:R-:W-:Y:S02]  /*1a80*/  SEL R14, RZ, 0x7fff8, P5 ;  /* 0x0007fff8ff0e7807 */ /* 0x000fe40002800000 */
[----:B------:R-:W-:Y:S01]  /*1a90*/  ISETP.GE.U32.AND P5, PT, R15, 0x7fffffcc, PT ;  /* 0x7fffffcc0f00780c */ /* 0x000fe20003fa6070 */
[----:B------:R-:W-:Y:S01]  /*1aa0*/  VIADD R15, R4, 0xffffffe5 ;  /* 0xffffffe5040f7836 */ /* 0x000fe20000000000 */
[----:B------:R-:W-:Y:S02]  /*1ab0*/  SEL R18, RZ, 0x1, P6 ;  /* 0x00000001ff127807 */ /* 0x000fe40003000000 */
[----:B------:R-:W-:Y:S02]  /*1ac0*/  ISETP.GE.U32.AND P6, PT, R16, 0x7fffffc5, PT ;  /* 0x7fffffc51000780c */ /* 0x000fe40003fc6070 */
[----:B------:R-:W-:-:S02]  /*1ad0*/  SEL R16, RZ, 0x4, P1 ;  /* 0x00000004ff107807 */ /* 0x000fc40000800000 */
[----:B------:R-:W-:Y:S02]  /*1ae0*/  ISETP.GE.U32.AND P1, PT, R17, 0x7fffffc7, PT ;  /* 0x7fffffc71100780c */ /* 0x000fe40003f26070 */
[----:B------:R-:W-:Y:S02]  /*1af0*/  SEL R19, RZ, 0x1fffe, P3 ;  /* 0x0001fffeff137807 */ /* 0x000fe40001800000 */
[----:B------:R-:W-:Y:S02]  /*1b00*/  SEL R17, RZ, 0x7fff8, P5 ;  /* 0x0007fff8ff117807 */ /* 0x000fe40002800000 */
[----:B------:R-:W-:Y:S01]  /*1b10*/  ISETP.GE.U32.AND P3, PT, R15, 0x7fffffc6, PT ;  /* 0x7fffffc60f00780c */ /* 0x000fe20003f66070 */
[----:B------:R-:W-:Y:S01]  /*1b20*/  VIADD R15, R4, 0xffffffe1 ;  /* 0xffffffe1040f7836 */ /* 0x000fe20000000000 */
[----:B------:R-:W-:Y:S01]  /*1b30*/  ISETP.GE.U32.AND P5, PT, R20, 0x7fffffc8, PT ;  /* 0x7fffffc81400780c */ /* 0x000fe20003fa6070 */
[----:B------:R-:W-:Y:S01]  /*1b40*/  VIADD R20, R4, 0xffffffe2 ;  /* 0xffffffe204147836 */ /* 0x000fe20000000000 */
[----:B------:R-:W-:Y:S01]  /*1b50*/  SEL R22, RZ, 0x1, P6 ;  /* 0x00000001ff167807 */ /* 0x000fe20003000000 */
[----:B------:R-:W-:Y:S01]  /*1b60*/  IMAD.IADD R18, R18, 0x1, R19 ;  /* 0x0000000112127824 */ /* 0x000fe200078e0213 */
[----:B------:R-:W-:-:S02]  /*1b70*/  SEL R23, RZ, 0x1fffe, P3 ;  /* 0x0001fffeff177807 */ /* 0x000fc40001800000 */
[----:B------:R-:W-:Y:S01]  /*1b80*/  ISETP.GE.U32.AND P6, PT, R15, 0x7fffffc2, PT ;  /* 0x7fffffc20f00780c */ /* 0x000fe20003fc6070 */
[----:B------:R-:W-:Y:S01]  /*1b90*/  VIADD R15, R4, 0xfffffff6 ;  /* 0xfffffff6040f7836 */ /* 0x000fe20000000000 */
[----:B------:R-:W-:Y:S01]  /*1ba0*/  ISETP.GE.U32.AND P3, PT, R20, 0x7fffffc3, PT ;  /* 0x7fffffc31400780c */ /* 0x000fe20003f66070 */
[----:B------:R-:W-:Y:S01]  /*1bb0*/  IMAD.IADD R22, R22, 0x1, R23 ;  /* 0x0000000116167824 */ /* 0x000fe200078e0217 */
[----:B------:R-:W-:Y:S02]  /*1bc0*/  SEL R20, RZ, 0x4, P1 ;  /* 0x00000004ff147807 */ /* 0x000fe40000800000 */
[----:B------:R-:W-:Y:S02]  /*1bd0*/  ISETP.GE.U32.AND P1, PT, R166, 0x7fffffc1, PT ;  /* 0x7fffffc1a600780c */ /* 0x000fe40003f26070 */
[----:B------:R-:W-:Y:S02]  /*1be0*/  SEL R21, RZ, 0x7fff8, P5 ;  /* 0x0007fff8ff157807 */ /* 0x000fe40002800000 */
[----:B------:R-:W-:-:S02]  /*1bf0*/  ISETP.GE.U32.AND P5, PT, R24, 0x7fffffc4, PT ;  /* 0x7fffffc41800780c */ /* 0x000fc40003fa6070 */
[----:B------:R-:W-:Y:S02]  /*1c00*/  SEL R25, RZ, 0x1fffe, P6 ;  /* 0x0001fffeff197807 */ /* 0x000fe40003000000 */
[----:B------:R-:W-:Y:S01]  /*1c10*/  ISETP.GE.U32.AND P6, PT, R15, 0x7fffffd7, PT ;  /* 0x7fffffd70f00780c */ /* 0x000fe20003fc6070 */
[----:B------:R-:W-:Y:S01]  /*1c20*/  IMAD.IADD R15, R12, 0x1, R13 ;  /* 0x000000010c0f7824 */ /* 0x000fe200078e020d */
[----:B------:R-:W-:Y:S01]  /*1c30*/  SEL R24, RZ, 0x1, P1 ;  /* 0x00000001ff187807 */ /* 0x000fe20000800000 */
[----:B------:R-:W0:Y:S01]  /*1c40*/  LDC.64 R12, c[0x0][0x3a8] ;  /* 0x0000ea00ff0c7b82 */ /* 0x000e220000000a00 */
[----:B------:R-:W-:Y:S02]  /*1c50*/  LOP3.LUT R18, R18, 0x3, RZ, 0xc0, !PT ;  /* 0x0000000312127812 */ /* 0x000fe400078ec0ff */
[----:B------:R-:W-:Y:S01]  /*1c60*/  LOP3.LUT R15, R15, 0x3, RZ, 0xc0, !PT ;  /* 0x000000030f0f7812 */ /* 0x000fe200078ec0ff */
[----:B------:R-:W-:Y:S01]  /*1c70*/  IMAD.IADD R25, R24, 0x1, R25 ;  /* 0x0000000118197824 */ /* 0x000fe200078e0219 */
[----:B------:R-:W-:-:S02]  /*1c80*/  IADD3 R16, PT, PT, R18, R17, R16 ;  /* 0x0000001112107210 */ /* 0x000fc40007ffe010 */
[----:B------:R-:W-:Y:S02]  /*1c90*/  SEL R19, RZ, 0x4, P3 ;  /* 0x00000004ff137807 */ /* 0x000fe40001800000 */
[----:B------:R-:W-:Y:S02]  /*1ca0*/  SEL R24, RZ, 0x7fff8, P5 ;  /* 0x0007fff8ff187807 */ /* 0x000fe40002800000 */
[----:B------:R-:W-:Y:S02]  /*1cb0*/  LOP3.LUT R25, R25, 0x3, RZ, 0xc0, !PT ;  /* 0x0000000319197812 */ /* 0x000fe400078ec0ff */
[----:B------:R-:W-:Y:S01]  /*1cc0*/  IADD3 R9, PT, PT, R15, R14, R9 ;  /* 0x0000000e0f097210 */ /* 0x000fe20007ffe009 */
[----:B------:R-:W-:Y:S01]  /*1cd0*/  IMAD.SHL.U32 R14, R16, 0x100, RZ ;  /* 0x00000100100e7824 */ /* 0x000fe200078e00ff */
[----:B------:R-:W-:Y:S01]  /*1ce0*/  LOP3.LUT R22, R22, 0x3, RZ, 0xc0, !PT ;  /* 0x0000000316167812 */ /* 0x000fe200078ec0ff */
[----:B------:R-:W-:Y:S01]  /*1cf0*/  VIADD R15, R4, 0xfffffffe ;  /* 0xfffffffe040f7836 */ /* 0x000fe20000000000 */
[----:B------:R-:W-:-:S02]  /*1d00*/  IADD3 R19, PT, PT, R25, R24, R19 ;  /* 0x0000001819137210 */ /* 0x000fc40007ffe013 */
[----:B------:R-:W-:Y:S02]  /*1d10*/  LOP3.LUT R14, R14, 0xf00, RZ, 0xe2, !PT ;  /* 0x00000f000e0e7812 */ /* 0x000fe400078ee2ff */
[----:B------:R-:W-:Y:S02]  /*1d20*/  IADD3 R20, PT, PT, R22, R21, R20 ;  /* 0x0000001516147210 */ /* 0x000fe40007ffe014 */
[----:B------:R-:W-:Y:S01]  /*1d30*/  LOP3.LUT R19, R19, 0xf, RZ, 0xc0, !PT ;  /* 0x0000000f13137812 */ /* 0x000fe200078ec0ff */
[----:B------:R-:W-:Y:S01]  /*1d40*/  IMAD R18, R9, 0x1000, R14 ;  /* 0x0000100009127824 */ /* 0x000fe200078e020e */
[----:B------:R-:W-:Y:S01]  /*1d50*/  ISETP.GE.U32.AND P5, PT, R15, 0x7fffffdf, PT ;  /* 0x7fffffdf0f00780c */ /* 0x000fe20003fa6070 */
[-C--:B------:R-:W-:Y:S02]  /*1d60*/  IMAD R9, R26, R5.reuse, RZ ;  /* 0x000000051a097224 */ /* 0x080fe400078e02ff */
[----:B------:R-:W-:Y:S02]  /*1d70*/  IMAD R19, R20, 0x10, R19 ;  /* 0x0000001014137824 */ /* 0x000fe400078e0213 */
[----:B------:R-:W-:Y:S01]  /*1d80*/  IMAD R5, R28, R5, RZ ;  /* 0x000000051c057224 */ /* 0x000fe200078e02ff */
[----:B---3--:R-:W-:Y:S07]  /*1d90*/  BRA.U UP0, `(.L_x_5) ;  /* 0x0000000100187547 */ /* 0x008fee000b800000 */
[----:B------:R-:W-:Y:S01]  /*1da0*/  ELECT P3, URZ, PT ;  /* 0x0000000000ff782f */ /* 0x000fe20003860000 */
[----:B------:R-:W-:Y:S01]  /*1db0*/  IMAD.MOV.U32 R14, RZ, RZ, 0x1 ;  /* 0x00000001ff0e7424 */ /* 0x000fe200078e00ff */
[----:B------:R-:W-:Y:S01]  /*1dc0*/  UMOV UR6, 0x40 ;  /* 0x0000004000067882 */ /* 0x000fe20000000000 */
[----:B------:R-:W-:Y:S01]  /*1dd0*/  UVIRTCOUNT.DEALLOC.SMPOOL 0x80 ;  /* 0x000000800000784c */ /* 0x000fe20000000000 */
[----:B------:R-:W-:-:S09]  /*1de0*/  ULEA UR6, UR5, UR6, 0x18 ;  /* 0x0000000605067291 */ /* 0x000fd2000f8ec0ff */
[----:B------:R1:W-:Y:S03]  /*1df0*/  @P3 STS.U8 [UR6], R14 ;  /* 0x0000000eff003988 */ /* 0x0003e60008000006 */
.L_x_5:
[----:B------:R-:W-:Y:S01]  /*1e00*/  ULOP3.LUT UR4, UR4, 0x600000, URZ, 0xc0, !UPT ;  /* 0x0060000004047892 */ /* 0x000fe2000f8ec0ff */
[C---:B-1----:R-:W-:Y:S01]  /*1e10*/  LEA R14, P3, R9.reuse, UR16, 0x1 ;  /* 0x00000010090e7c11 */ /* 0x042fe2000f8608ff */
[----:B------:R-:W-:Y:S01]  /*1e20*/  VOTEU.ALL UP1, P2 ;  /* 0x0000000000ff7886 */ /* 0x000fe20001020000 */
[----:B------:R-:W-:Y:S01]  /*1e30*/  VOTEU.ALL UP2, P2 ;  /* 0x0000000000ff7886 */ /* 0x000fe20001040000 */
[----:B------:R-:W-:Y:S01]  /*1e40*/  UIADD3 UR10, UPT, UPT, UR8, UR4, URZ ;  /* 0x00000004080a7290 */ /* 0x000fe2000fffe0ff */
[----:B------:R-:W-:Y:S01]  /*1e50*/  LEA.HI.X.SX32 R15, R9, UR17, 0x1, P3 ;  /* 0x00000011090f7c11 */ /* 0x000fe200098f0eff */
[----:B------:R-:W-:Y:S01]  /*1e60*/  VIADD R20, R4, 0xfffffffd ;  /* 0xfffffffd04147836 */ /* 0x000fe20000000000 */
[----:B------:R-:W-:-:S04]  /*1e70*/  @!UP1 UIADD3 UR4, UPT, UPT, -UR7, 0x100000, URZ ;  /* 0x0010000007049890 */ /* 0x000fc8000fffe1ff */
[----:B------:R-:W-:Y:S02]  /*1e80*/  @!UP1 USHF.L.U32 UR5, UR4, 0xb, URZ ;  /* 0x0000000b04059899 */ /* 0x000fe400080006ff */
[----:B------:R-:W-:Y:S01]  /*1e90*/  @!UP1 USHF.L.U32 UR4, UR4, 0x1, URZ ;  /* 0x0000000104049899 */ /* 0x000fe200080006ff */
[----:B0-----:R-:W-:Y:S01]  /*1ea0*/  IMAD.SHL.U32 R21, R12, 0x8, RZ ;  /* 0x000000080c157824 */ /* 0x001fe200078e00ff */
[----:B------:R-:W-:Y:S02]  /*1eb0*/  LEA R16, P3, R5, UR16, 0x1 ;  /* 0x0000001005107c11 */ /* 0x000fe4000f8608ff */
[----:B------:R-:W-:Y:S02]  /*1ec0*/  LOP3.LUT R19, R19, 0xff, RZ, 0xc0, !PT ;  /* 0x000000ff13137812 */ /* 0x000fe400078ec0ff */
[----:B------:R-:W-:Y:S01]  /*1ed0*/  PRMT R243, RZ, 0x7610, R243 ;  /* 0x00007610fff37816 */ /* 0x000fe200000000f3 */
[----:B------:R-:W-:Y:S01]  /*1ee0*/  STTM.x128 tmem[UR10], RZ ;  /* 0x000000ff000079ed */ /* 0x000fe200083c000a */
[----:B------:R-:W0:Y:S02]  /*1ef0*/  FENCE.VIEW.ASYNC.T ;  /* 0x00000000000073c6 */ /* 0x000e240000000200 */
[----:B0-----:R-:W-:Y:S01]  /*1f00*/  BAR.SYNC.DEFER_BLOCKING 0x0 ;  /* 0x0000000000007b1d */ /* 0x001fe20000010000 */
[----:B------:R-:W-:Y:S01]  /*1f10*/  LEA.HI.X.SX32 R17, R5, UR17, 0x1, P3 ;  /* 0x0000001105117c11 */ /* 0x000fe200098f0eff */
[----:B------:R-:W-:Y:S01]  /*1f20*/  IMAD.IADD R9, R18, 0x1, R19 ;  /* 0x0000000112097824 */ /* 0x000fe200078e0213 */
[----:B------:R-:W-:-:S02]  /*1f30*/  PRMT R5, RZ, 0x7610, R5 ;  /* 0x00007610ff057816 */ /* 0x000fc40000000005 */
[----:B------:R-:W-:Y:S02]  /*1f40*/  PRMT R245, RZ, 0x7610, R245 ;  /* 0x00007610fff57816 */ /* 0x000fe400000000f5 */
[----:B------:R-:W-:Y:S01]  /*1f50*/  PRMT R247, RZ, 0x7610, R247 ;  /* 0x00007610fff77816 */ /* 0x000fe200000000f7 */
[C---:B------:R-:W-:Y:S01]  /*1f60*/  IMAD.SHL.U32 R25, R12.reuse, 0x10, RZ ;  /* 0x000000100c197824 */ /* 0x040fe200078e00ff */
[----:B------:R-:W-:Y:S01]  /*1f70*/  LOP3.LUT R9, R9, 0xffff, RZ, 0xc0, !PT ;  /* 0x0000ffff09097812 */ /* 0x000fe200078ec0ff */
[----:B------:R-:W-:Y:S01]  /*1f80*/  IMAD R29, R12, 0x18, RZ ;  /* 0x000000180c1d7824 */ /* 0x000fe200078e02ff */
[----:B------:R-:W-:Y:S02]  /*1f90*/  ISETP.GE.U32.AND P3, PT, R20, 0x7fffffde, PT ;  /* 0x7fffffde1400780c */ /* 0x000fe40003f66070 */
[----:B------:R-:W-:Y:S02]  /*1fa0*/  PRMT R249, RZ, 0x7610, R249 ;  /* 0x00007610fff97816 */ /* 0x000fe400000000f9 */
[----:B------:R-:W-:-:S02]  /*1fb0*/  PRMT R251, RZ, 0x7610, R251 ;  /* 0x00007610fffb7816 */ /* 0x000fc400000000fb */
[----:B------:R-:W-:Y:S02]  /*1fc0*/  PRMT R244, RZ, 0x7610, R244 ;  /* 0x00007610fff47816 */ /* 0x000fe400000000f4 */
[----:B------:R-:W-:Y:S01]  /*1fd0*/  PRMT R246, RZ, 0x7610, R246 ;  /* 0x00007610fff67816 */ /* 0x000fe200000000f6 */
[----:B------:R-:W-:Y:S02]  /*1fe0*/  VIADD R30, R4, 0xfffffff5 ;  /* 0xfffffff5041e7836 */ /* 0x000fe40000000000 */
[C---:B------:R-:W-:Y:S01]  /*1ff0*/  IMAD R33, R12.reuse, 0x9, RZ ;  /* 0x000000090c217824 */ /* 0x040fe200078e02ff */
[----:B------:R-:W-:Y:S01]  /*2000*/  PRMT R235, RZ, 0x7610, R235 ;  /* 0x00007610ffeb7816 */ /* 0x000fe200000000eb */
[----:B------:R-:W0:Y:S02]  /*2010*/  FENCE.VIEW.ASYNC.S ;  /* 0x00000000000073c6 */ /* 0x000e240000000000 */
[----:B0-----:R0:W1:Y:S02]  /*2020*/  @!UP2 SYNCS.EXCH.64 URZ, [UR11], UR4 ;  /* 0x000000040bffa5b2 */ /* 0x0010640008000100 */
[----:B-1----:R-:W-:Y:S01]  /*2030*/  BAR.SYNC.DEFER_BLOCKING 0x0 ;  /* 0x0000000000007b1d */ /* 0x002fe20000010000 */
[----:B------:R-:W-:Y:S01]  /*2040*/  PRMT R236, RZ, 0x7610, R236 ;  /* 0x00007610ffec7816 */ /* 0x000fe200000000ec */
[----:B------:R-:W-:Y:S01]  /*2050*/  IMAD R37, R12, 0x11, RZ ;  /* 0x000000110c257824 */ /* 0x000fe200078e02ff */
[----:B------:R-:W-:-:S02]  /*2060*/  PRMT R237, RZ, 0x7610, R237 ;  /* 0x00007610ffed7816 */ /* 0x000fc400000000ed */
[----:B------:R-:W-:Y:S01]  /*2070*/  PRMT R238, RZ, 0x7610, R238 ;  /* 0x00007610ffee7816 */ /* 0x000fe200000000ee */
[----:B------:R-:W-:Y:S02]  /*2080*/  VIADD R38, R4, 0xfffffffc ;  /* 0xfffffffc04267836 */ /* 0x000fe40000000000 */
[----:B------:R-:W-:Y:S01]  /*2090*/  IMAD R41, R12, 0x19, RZ ;  /* 0x000000190c297824 */ /* 0x000fe200078e02ff */
[----:B------:R-:W-:Y:S02]  /*20a0*/  PRMT R239, RZ, 0x7610, R239 ;  /* 0x00007610ffef7816 */ /* 0x000fe400000000ef */
[----:B------:R-:W-:Y:S02]  /*20b0*/  PRMT R240, RZ, 0x7610, R240 ;  /* 0x00007610fff07816 */ /* 0x000fe400000000f0 */
[----:B------:R-:W-:Y:S02]  /*20c0*/  PRMT R241, RZ, 0x7610, R241 ;  /* 0x00007610fff17816 */ /* 0x000fe400000000f1 */
[----:B------:R-:W-:Y:S01]  /*20d0*/  PRMT R242, RZ, 0x7610, R242 ;  /* 0x00007610fff27816 */ /* 0x000fe200000000f2 */
[----:B------:R-:W-:-:S02]  /*20e0*/  VIADD R47, R4, 0xfffffff4 ;  /* 0xfffffff4042f7836 */ /* 0x000fc40000000000 */
[----:B------:R-:W-:Y:S02]  /*20f0*/  VIADD R46, R4, 0xfffffffb ;  /* 0xfffffffb042e7836 */ /* 0x000fe40000000000 */
[C---:B------:R-:W-:Y:S02]  /*2100*/  IMAD.SHL.U32 R49, R12.reuse, 0x2, RZ ;  /* 0x000000020c317824 */ /* 0x040fe400078e00ff */
[----:B------:R-:W-:Y:S01]  /*2110*/  IMAD R53, R12, 0xa, RZ ;  /* 0x0000000a0c357824 */ /* 0x000fe200078e02ff */
[----:B------:R-:W-:Y:S01]  /*2120*/  PRMT R231, RZ, 0x7610, R231 ;  /* 0x00007610ffe77816 */ /* 0x000fe200000000e7 */
[----:B------:R-:W2:Y:S01]  /*2130*/  @!P0 LDG.E.U16 R5, desc[UR22][R14.64] ;  /* 0x000000160e058981 */ /* 0x000ea2000c1e1500 */
[C---:B------:R-:W-:Y:S01]  /*2140*/  IMAD.WIDE R18, R21.reuse, 0x2, R14 ;  /* 0x0000000215127825 */ /* 0x040fe200078e020e */
[--C-:B------:R-:W-:Y:S01]  /*2150*/  SHF.R.U32.HI R22, RZ, 0xf, R9.reuse ;  /* 0x0000000fff167819 */ /* 0x100fe20000011609 */
[----:B------:R-:W1:Y:S01]  /*2160*/  LDCU UR6, c[0x0][0x3b0] ;  /* 0x00007600ff0677ac */ /* 0x000e620008000800 */
[----:B------:R-:W-:Y:S01]  /*2170*/  SHF.R.U32.HI R23, RZ, 0x7, R9 ;  /* 0x00000007ff177819 */ /* 0x000fe20000011609 */
[----:B------:R-:W-:Y:S01]  /*2180*/  IMAD.WIDE R20, R21, 0x2, R16 ;  /* 0x0000000215147825 */ /* 0x000fe200078e0210 */
[----:B------:R-:W3:Y:S01]  /*2190*/  @!P0 LDG.E.U16 R243, desc[UR22][R16.64] ;  /* 0x0000001610f38981 */ /* 0x000ee2000c1e1500 */
[----:B------:R-:W-:-:S03]  /*21a0*/  LOP3.LUT P0, RZ, R22, 0x1, RZ, 0xc0, !PT ;  /* 0x0000000116ff7812 */ /* 0x000fc6000780c0ff */
[----:B------:R-:W4:Y:S04]  /*21b0*/  @!P4 LDG.E.U16 R245, desc[UR22][R18.64] ;  /* 0x0000001612f5c981 */ /* 0x000f28000c1e1500 */
[----:B------:R-:W5:Y:S01]  /*21c0*/  @!P4 LDG.E.U16 R247, desc[UR22][R20.64] ;  /* 0x0000001614f7c981 */ /* 0x000f62000c1e1500 */
[----:B------:R-:W-:Y:S01]  /*21d0*/  LOP3.LUT P4, RZ, R23, 0x1, RZ, 0xc0, !PT ;  /* 0x0000000117ff7812 */ /* 0x000fe2000788c0ff */
[----:B------:R-:W-:Y:S01]  /*21e0*/  IMAD.WIDE R22, R25, 0x2, R14 ;  /* 0x0000000219167825 */ /* 0x000fe200078e020e */
[----:B------:R-:W-:-:S03]  /*21f0*/  SHF.R.U32.HI R31, RZ, 0xe, R9 ;  /* 0x0000000eff1f7819 */ /* 0x000fc60000011609 */
[----:B------:R-:W-:Y:S01]  /*2200*/  IMAD.WIDE R26, R29, 0x2, R14 ;  /* 0x000000021d1a7825 */ /* 0x000fe200078e020e */
[----:B------:R-:W2:Y:S03]  /*2210*/  @P0 LDG.E.U16 R249, desc[UR22][R22.64] ;  /* 0x0000001616f90981 */ /* 0x000ea6000c1e1500 */
[----:B------:R-:W-:-:S04]  /*2220*/  IMAD.WIDE R24, R25, 0x2, R16 ;  /* 0x0000000219187825 */ /* 0x000fc800078e0210 */
[----:B------:R-:W-:Y:S01]  /*2230*/  IMAD.WIDE R28, R29, 0x2, R16 ;  /* 0x000000021d1c7825 */ /* 0x000fe200078e0210 */
[----:B------:R-:W2:Y:S01]  /*2240*/  @P0 LDG.E.U16 R251, desc[UR22][R24.64] ;  /* 0x0000001618fb0981 */ /* 0x000ea2000c1e1500 */
[----:B------:R-:W-:-:S03]  /*2250*/  ISETP.GE.U32.AND P0, PT, R30, 0x7fffffd6, PT ;  /* 0x7fffffd61e00780c */ /* 0x000fc60003f06070 */
[----:B------:R-:W2:Y:S04]  /*2260*/  @P4 LDG.E.U16 R244, desc[UR22][R26.64] ;  /* 0x000000161af44981 */ /* 0x000ea8000c1e1500 */
[----:B------:R-:W2:Y:S01]  /*2270*/  @P4 LDG.E.U16 R246, desc[UR22][R28.64] ;  /* 0x000000161cf64981 */ /* 0x000ea2000c1e1500 */
[----:B------:R-:W-:Y:S01]  /*2280*/  LOP3.LUT P4, RZ, R31, 0x1, RZ, 0xc0, !PT ;  /* 0x000000011fff7812 */ /* 0x000fe2000788c0ff */
[----:B------:R-:W-:Y:S01]  /*2290*/  IMAD.WIDE R30, R33, 0x2, R14 ;  /* 0x00000002211e7825 */ /* 0x000fe200078e020e */
[----:B------:R-:W-:-:S03]  /*22a0*/  SHF.R.U32.HI R39, RZ, 0x6, R9 ;  /* 0x00000006ff277819 */ /* 0x000fc60000011609 */
[----:B------:R-:W-:Y:S01]  /*22b0*/  IMAD.WIDE R32, R33, 0x2, R16 ;  /* 0x0000000221207825 */ /* 0x000fe200078e0210 */
[----:B------:R-:W2:Y:S03]  /*22c0*/  @!P6 LDG.E.U16 R235, desc[UR22][R30.64] ;  /* 0x000000161eebe981 */ /* 0x000ea6000c1e1500 */
[----:B------:R-:W-:Y:S01]  /*22d0*/  IMAD.WIDE R34, R37, 0x2, R14 ;  /* 0x0000000225227825 */ /* 0x000fe200078e020e */
[----:B------:R-:W2:Y:S01]  /*22e0*/  @!P6 LDG.E.U16 R236, desc[UR22][R32.64] ;  /* 0x0000001620ece981 */ /* 0x000ea2000c1e1500 */
[----:B------:R-:W-:Y:S02]  /*22f0*/  LOP3.LUT P6, RZ, R39, 0x1, RZ, 0xc0, !PT ;  /* 0x0000000127ff7812 */ /* 0x000fe400078cc0ff */
[----:B------:R-:W-:Y:S01]  /*2300*/  IMAD.WIDE R36, R37, 0x2, R16 ;  /* 0x0000000225247825 */ /* 0x000fe200078e0210 */
[----:B------:R-:W2:Y:S04]  /*2310*/  @P4 LDG.E.U16 R237, desc[UR22][R34.64] ;  /* 0x0000001622ed4981 */ /* 0x000ea8000c1e1500 */
[----:B------:R-:W2:Y:S01]  /*2320*/  @P4 LDG.E.U16 R238, desc[UR22][R36.64] ;  /* 0x0000001624ee4981 */ /* 0x000ea2000c1e1500 */
[----:B------:R-:W-:Y:S01]  /*2330*/  ISETP.GE.U32.AND P4, PT, R38, 0x7fffffdd, PT ;  /* 0x7fffffdd2600780c */ /* 0x000fe20003f86070 */
[----:B------:R-:W-:-:S04]  /*2340*/  IMAD.WIDE R38, R41, 0x2, R14 ;  /* 0x0000000229267825 */ /* 0x000fc800078e020e */
[----:B------:R-:W-:Y:S01]  /*2350*/  IMAD.WIDE R40, R41, 0x2, R16 ;  /* 0x0000000229287825 */ /* 0x000fe200078e0210 */
[----:B------:R-:W2:Y:S03]  /*2360*/  @P6 LDG.E.U16 R239, desc[UR22][R38.64] ;  /* 0x0000001626ef6981 */ /* 0x000ea6000c1e1500 */
[C---:B------:R-:W-:Y:S01]  /*2370*/  IMAD.WIDE R42, R12.reuse, 0x2, R14 ;  /* 0x000000020c2a7825 */ /* 0x040fe200078e020e */
[----:B------:R-:W2:Y:S03]  /*2380*/  @P6 LDG.E.U16 R240, desc[UR22][R40.64] ;  /* 0x0000001628f06981 */ /* 0x000ea6000c1e1500 */
[----:B------:R-:W-:Y:S01]  /*2390*/  IMAD.WIDE R44, R12, 0x2, R16 ;  /* 0x000000020c2c7825 */ /* 0x000fe200078e0210 */
[----:B------:R-:W2:Y:S01]  /*23a0*/  @!P5 LDG.E.U16 R241, desc[UR22][R42.64] ;  /* 0x000000162af1d981 */ /* 0x000ea2000c1e1500 */
[----:B------:R-:W-:-:S03]  /*23b0*/  ISETP.GE.U32.AND P6, PT, R47, 0x7fffffd5, PT ;  /* 0x7fffffd52f00780c */ /* 0x000fc60003fc6070 */
[----:B------:R-:W2:Y:S01]  /*23c0*/  @!P5 LDG.E.U16 R242, desc[UR22][R44.64] ;  /* 0x000000162cf2d981 */ /* 0x000ea2000c1e1500 */
[----:B------:R-:W-:Y:S01]  /*23d0*/  ISETP.GE.U32.AND P5, PT, R46, 0x7fffffdc, PT ;  /* 0x7fffffdc2e00780c */ /* 0x000fe20003fa6070 */
[----:B------:R-:W-:Y:S01]  /*23e0*/  IMAD.WIDE R46, R49, 0x2, R14 ;  /* 0x00000002312e7825 */ /* 0x000fe200078e020e */
[----:B------:R-:W-:Y:S02]  /*23f0*/  PRMT R232, RZ, 0x7610, R232 ;  /* 0x00007610ffe87816 */ /* 0x000fe400000000e8 */
[----:B------:R-:W-:Y:S01]  /*2400*/  PRMT R233, RZ, 0x7610, R233 ;  /* 0x00007610ffe97816 */ /* 0x000fe200000000e9 */
[----:B------:R-:W-:Y:S01]  /*2410*/  IMAD.WIDE R50, R53, 0x2, R14 ;  /* 0x0000000235327825 */ /* 0x000fe200078e020e */
[----:B------:R-:W-:Y:S01]  /*2420*/  PRMT R234, RZ, 0x7610, R234 ;  /* 0x00007610ffea7816 */ /* 0x000fe200000000ea */
[----:B------:R-:W2:Y:S02]  /*2430*/  @!P3 LDG.E.U16 R231, desc[UR22][R46.64] ;  /* 0x000000162ee7b981 */ /* 0x000ea4000c1e1500 */
[----:B------:R-:W-:Y:S01]  /*2440*/  IMAD.WIDE R48, R49, 0x2, R16 ;  /* 0x0000000231307825 */ /* 0x000fe200078e0210 */
[----:B------:R-:W-:Y:S01]  /*2450*/  SHF.R.U32.HI R54, RZ, 0xd, R9 ;  /* 0x0000000dff367819 */ /* 0x000fe20000011609 */
[----:B------:R-:W2:Y:S02]  /*2460*/  @!P0 LDG.E.U16 R233, desc[UR22][R50.64] ;  /* 0x0000001632e98981 */ /* 0x000ea4000c1e1500 */
[----:B------:R-:W-:Y:S01]  /*2470*/  IMAD.WIDE R52, R53, 0x2, R16 ;  /* 0x0000000235347825 */ /* 0x000fe200078e0210 */
[----:B------:R-:W-:Y:S01]  /*2480*/  SHF.R.U32.HI R55, RZ, 0x5, R9 ;  /* 0x00000005ff377819 */ /* 0x000fe20000011609 */
[----:B------:R-:W2:Y:S01]  /*2490*/  @!P3 LDG.E.U16 R232, desc[UR22][R48.64] ;  /* 0x0000001630e8b981 */ /* 0x000ea2000c1e1500 */
[----:B------:R-:W-:-:S03]  /*24a0*/  LOP3.LUT P3, RZ, R54, 0x1, RZ, 0xc0, !PT ;  /* 0x0000000136ff7812 */ /* 0x000fc6000786c0ff */
[----:B------:R-:W2:Y:S01]  /*24b0*/  @!P0 LDG.E.U16 R234, desc[UR22][R52.64] ;  /* 0x0000001634ea8981 */ /* 0x000ea2000c1e1500 */
[----:B------:R-:W-:Y:S01]  /*24c0*/  LOP3.LUT P0, RZ, R55, 0x1, RZ, 0xc0, !PT ;  /* 0x0000000137ff7812 */ /* 0x000fe2000780c0ff */
[C---:B------:R-:W-:Y:S02]  /*24d0*/  IMAD R57, R12.reuse, 0x12, RZ ;  /* 0x000000120c397824 */ /* 0x040fe400078e02ff */
[----:B------:R-:W-:Y:S01]  /*24e0*/  IMAD R61, R12, 0x1a, RZ ;  /* 0x0000001a0c3d7824 */ /* 0x000fe200078e02ff */
[----:B------:R-:W-:Y:S01]  /*24f0*/  PRMT R170, RZ, 0x7610, R170 ;  /* 0x00007610ffaa7816 */ /* 0x000fe200000000aa */
[----:B------:R-:W-:Y:S01]  /*2500*/  IMAD.WIDE R54, R57, 0x2, R14 ;  /* 0x0000000239367825 */ /* 0x000fe200078e020e */
[----:B------:R-:W-:Y:S02]  /*2510*/  PRMT R172, RZ, 0x7610, R172 ;  /* 0x00007610ffac7816 */ /* 0x000fe400000000ac */
[----:B------:R-:W-:Y:S01]  /*2520*/  PRMT R173, RZ, 0x7610, R173 ;  /* 0x00007610ffad7816 */ /* 0x000fe200000000ad */
[----:B------:R-:W-:Y:S01]  /*2530*/  IMAD.WIDE R58, R61, 0x2, R14 ;  /* 0x000000023d3a7825 */ /* 0x000fe200078e020e */
[----:B------:R-:W-:Y:S01]  /*2540*/  PRMT R174, RZ, 0x7610, R174 ;  /* 0x00007610ffae7816 */ /* 0x000fe200000000ae */
[----:B------:R-:W3:Y:S02]  /*2550*/  @P3 LDG.E.U16 R170, desc[UR22][R54.64] ;  /* 0x0000001636aa3981 */ /* 0x000ee4000c1e1500 */
[----:B------:R-:W-:-:S02]  /*2560*/  IMAD.WIDE R56, R57, 0x2, R16 ;  /* 0x0000000239387825 */ /* 0x000fc400078e0210 */
[----:B------:R-:W3:Y:S02]  /*2570*/  @P0 LDG.E.U16 R173, desc[UR22][R58.64] ;  /* 0x000000163aad0981 */ /* 0x000ee4000c1e1500 */
[----:B------:R-:W-:Y:S02]  /*2580*/  IMAD.WIDE R60, R61, 0x2, R16 ;  /* 0x000000023d3c7825 */ /* 0x000fe400078e0210 */
[----:B------:R-:W3:Y:S02]  /*2590*/  @P3 LDG.E.U16 R172, desc[UR22][R56.64] ;  /* 0x0000001638ac3981 */ /* 0x000ee4000c1e1500 */
[C---:B------:R-:W-:Y:S02]  /*25a0*/  VIADD R62, R4.reuse, 0xfffffff3 ;  /* 0xfffffff3043e7836 */ /* 0x040fe40000000000 */
[----:B------:R-:W-:Y:S01]  /*25b0*/  VIADD R63, R4, 0xfffffffa ;  /* 0xfffffffa043f7836 */ /* 0x000fe20000000000 */
[----:B------:R-:W3:Y:S01]  /*25c0*/  @P0 LDG.E.U16 R174, desc[UR22][R60.64] ;  /* 0x000000163cae0981 */ /* 0x000ee2000c1e1500 */
[----:B------:R-:W-:-:S02]  /*25d0*/  IMAD R65, R12, 0x3, RZ ;  /* 0x000000030c417824 */ /* 0x000fc400078e02ff */
[----:B------:R-:W-:Y:S01]  /*25e0*/  IMAD R69, R12, 0xb, RZ ;  /* 0x0000000b0c457824 */ /* 0x000fe200078e02ff */
[----:B------:R-:W-:Y:S02]  /*25f0*/  ISETP.GE.U32.AND P3, PT, R62, 0x7fffffd4, PT ;  /* 0x7fffffd43e00780c */ /* 0x000fe40003f66070 */
[----:B------:R-:W-:Y:S01]  /*2600*/  ISETP.GE.U32.AND P0, PT, R63, 0x7fffffdb, PT ;  /* 0x7fffffdb3f00780c */ /* 0x000fe20003f06070 */
[----:B------:R-:W-:Y:S01]  /*2610*/  IMAD.WIDE R62, R65, 0x2, R14 ;  /* 0x00000002413e7825 */ /* 0x000fe200078e020e */
[----:B------:R-:W-:Y:S02]  /*2620*/  PRMT R175, RZ, 0x7610, R175 ;  /* 0x00007610ffaf7816 */ /* 0x000fe400000000af */
[----:B------:R-:W-:Y:S01]  /*2630*/  PRMT R176, RZ, 0x7610, R176 ;  /* 0x00007610ffb07816 */ /* 0x000fe200000000b0 */
[----:B------:R-:W-:Y:S01]  /*2640*/  IMAD.WIDE R66, R69, 0x2, R14 ;  /* 0x0000000245427825 */ /* 0x000fe200078e020e */
[----:B------:R-:W-:Y:S02]  /*2650*/  PRMT R177, RZ, 0x7610, R177 ;  /* 0x00007610ffb17816 */ /* 0x000fe400000000b1 */
[----:B------:R-:W-:Y:S01]  /*2660*/  PRMT R178, RZ, 0x7610, R178 ;  /* 0x00007610ffb27816 */ /* 0x000fe200000000b2 */
[----:B------:R-:W-:Y:S01]  /*2670*/  IMAD.WIDE R64, R65, 0x2, R16 ;  /* 0x0000000241407825 */ /* 0x000fe200078e0210 */
[----:B------:R-:W-:Y:S01]  /*2680*/  SHF.R.U32.HI R70, RZ, 0xc, R9 ;  /* 0x0000000cff467819 */ /* 0x000fe20000011609 */
[----:B------:R-:W3:Y:S02]  /*2690*/  @!P4 LDG.E.U16 R175, desc[UR22][R62.64] ;  /* 0x000000163eafc981 */ /* 0x000ee4000c1e1500 */
[----:B------:R-:W-:Y:S01]  /*26a0*/  IMAD.WIDE R68, R69, 0x2, R16 ;  /* 0x0000000245447825 */ /* 0x000fe200078e0210 */
[----:B------:R-:W-:Y:S01]  /*26b0*/  SHF.R.U32.HI R71, RZ, 0x4, R9 ;  /* 0x00000004ff477819 */ /* 0x000fe20000011609 */
[----:B------:R-:W3:Y:S01]  /*26c0*/  @!P4 LDG.E.U16 R176, desc[UR22][R64.64] ;  /* 0x0000001640b0c981 */ /* 0x000ee2000c1e1500 */
[----:B------:R-:W-:-:S03]  /*26d0*/  LOP3.LUT P4, RZ, R70, 0x1, RZ, 0xc0, !PT ;  /* 0x0000000146ff7812 */ /* 0x000fc6000788c0ff */
[----:B------:R-:W3:Y:S04]  /*26e0*/  @!P6 LDG.E.U16 R177, desc[UR22][R66.64] ;  /* 0x0000001642b1e981 */ /* 0x000ee8000c1e1500 */
[----:B------:R-:W3:Y:S01]  /*26f0*/  @!P6 LDG.E.U16 R178, desc[UR22][R68.64] ;  /* 0x0000001644b2e981 */ /* 0x000ee2000c1e1500 */
[----:B------:R-:W-:Y:S01]  /*2700*/  LOP3.LUT P6, RZ, R71, 0x1, RZ, 0xc0, !PT ;  /* 0x0000000147ff7812 */ /* 0x000fe200078cc0ff */
[C---:B------:R-:W-:Y:S02]  /*2710*/  IMAD R73, R12.reuse, 0x13, RZ ;  /* 0x000000130c497824 */ /* 0x040fe400078e02ff */
[----:B------:R-:W-:Y:S01]  /*2720*/  IMAD R77, R12, 0x1b, RZ ;  /* 0x0000001b0c4d7824 */ /* 0x000fe200078e02ff */
[----:B------:R-:W-:Y:S01]  /*2730*/  PRMT R179, RZ, 0x7610, R179 ;  /* 0x00007610ffb37816 */ /* 0x000fe200000000b3 */
[----:B------:R-:W-:Y:S01]  /*2740*/  IMAD.WIDE R70, R73, 0x2, R14 ;  /* 0x0000000249467825 */ /* 0x000fe200078e020e */
[----:B------:R-:W-:-:S02]  /*2750*/  PRMT R180, RZ, 0x7610, R180 ;  /* 0x00007610ffb47816 */ /* 0x000fc400000000b4 */
[----:B------:R-:W-:Y:S01]  /*2760*/  PRMT R181, RZ, 0x7610, R181 ;  /* 0x00007610ffb57816 */ /* 0x000fe200000000b5 */
[----:B------:R-:W-:Y:S01]  /*2770*/  IMAD.WIDE R74, R77, 0x2, R14 ;  /* 0x000000024d4a7825 */ /* 0x000fe200078e020e */
[----:B------:R-:W-:Y:S01]  /*2780*/  PRMT R182, RZ, 0x7610, R182 ;  /* 0x00007610ffb67816 */ /* 0x000fe200000000b6 */
[----:B------:R-:W3:Y:S02]  /*2790*/  @P4 LDG.E.U16 R179, desc[UR22][R70.64] ;  /* 0x0000001646b34981 */ /* 0x000ee4000c1e1500 */
[--C-:B------:R-:W-:Y:S02]  /*27a0*/  IMAD.WIDE R72, R73, 0x2, R16.reuse ;  /* 0x0000000249487825 */ /* 0x100fe400078e0210 */
[----:B------:R-:W3:Y:S02]  /*27b0*/  @P6 LDG.E.U16 R181, desc[UR22][R74.64] ;  /* 0x000000164ab56981 */ /* 0x000ee4000c1e1500 */
[----:B------:R-:W-:Y:S02]  /*27c0*/  IMAD.WIDE R76, R77, 0x2, R16 ;  /* 0x000000024d4c7825 */ /* 0x000fe400078e0210 */
[----:B------:R-:W3:Y:S02]  /*27d0*/  @P4 LDG.E.U16 R180, desc[UR22][R72.64] ;  /* 0x0000001648b44981 */ /* 0x000ee4000c1e1500 */
[----:B------:R-:W-:-:S02]  /*27e0*/  VIADD R78, R4, 0xfffffff2 ;  /* 0xfffffff2044e7836 */ /* 0x000fc40000000000 */
[----:B------:R-:W-:Y:S01]  /*27f0*/  VIADD R79, R4, 0xfffffff9 ;  /* 0xfffffff9044f7836 */ /* 0x000fe20000000000 */
[----:B------:R-:W3:Y:S01]  /*2800*/  @P6 LDG.E.U16 R182, desc[UR22][R76.64] ;  /* 0x000000164cb66981 */ /* 0x000ee2000c1e1500 */
[C---:B------:R-:W-:Y:S02]  /*2810*/  IMAD.SHL.U32 R81, R12.reuse, 0x4, RZ ;  /* 0x000000040c517824 */ /* 0x040fe400078e00ff */
[----:B------:R-:W-:Y:S01]  /*2820*/  IMAD R85, R12, 0xc, RZ ;  /* 0x0000000c0c557824 */ /* 0x000fe200078e02ff */
[----:B------:R-:W-:Y:S02]  /*2830*/  ISETP.GE.U32.AND P4, PT, R78, 0x7fffffd3, PT ;  /* 0x7fffffd34e00780c */ /* 0x000fe40003f86070 */
[----:B------:R-:W-:Y:S01]  /*2840*/  ISETP.GE.U32.AND P6, PT, R79, 0x7fffffda, PT ;  /* 0x7fffffda4f00780c */ /* 0x000fe20003fc6070 */
[----:B------:R-:W-:Y:S01]  /*2850*/  IMAD.WIDE R78, R81, 0x2, R14 ;  /* 0x00000002514e7825 */ /* 0x000fe200078e020e */
[----:B------:R-:W-:Y:S02]  /*2860*/  PRMT R183, RZ, 0x7610, R183 ;  /* 0x00007610ffb77816 */ /* 0x000fe400000000b7 */
[----:B------:R-:W-:Y:S01]  /*2870*/  PRMT R184, RZ, 0x7610, R184 ;  /* 0x00007610ffb87816 */ /* 0x000fe200000000b8 */
[----:B------:R-:W-:Y:S01]  /*2880*/  IMAD.WIDE R82, R85, 0x2, R14 ;  /* 0x0000000255527825 */ /* 0x000fe200078e020e */
[----:B------:R-:W-:-:S02]  /*2890*/  PRMT R185, RZ, 0x7610, R185 ;  /* 0x00007610ffb97816 */ /* 0x000fc400000000b9 */
        /* <DEDUP_REMOVED lines=8> */
[----:B------:R-:W3:Y:S01]  /*2920*/  @!P3 LDG.E.U16 R185, desc[UR22][R82.64] ;  /* 0x0000001652b9b981 */ /* 0x000ee2000c1e1500 */
[----:B------:R-:W-:-:S03]  /*2930*/  IMAD R101, R12, 0xd, RZ ;  /* 0x0000000d0c657824 */ /* 0x000fc600078e02ff */
[----:B------:R-:W3:Y:S01]  /*2940*/  @!P3 LDG.E.U16 R186, desc[UR22][R84.64] ;  /* 0x0000001654bab981 */ /* 0x000ee2000c1e1500 */
        /* <DEDUP_REMOVED lines=9> */
[----:B------:R-:W3:Y:S01]  /*29e0*/  @!P4 LDG.E.U16 R193, desc[UR22][R98.64] ;  /* 0x0000001662c1c981 */ /* 0x000ee2000c1e1500 */
[----:B------:R-:W-:Y:S01]  /*29f0*/  PRMT R189, RZ, 0x7610, R189 ;  /* 0x00007610ffbd7816 */ /* 0x000fe200000000bd */
[----:B------:R-:W-:Y:S01]  /*2a00*/  IMAD.WIDE R90, R93, 0x2, R14 ;  /* 0x000000025d5a7825 */ /* 0x000fe200078e020e */
[----:B------:R-:W-:Y:S01]  /*2a10*/  PRMT R190, RZ, 0x7610, R190 ;  /* 0x00007610ffbe7816 */ /* 0x000fe200000000be */
[----:B------:R-:W3:Y:S02]  /*2a20*/  @P5 LDG.E.U16 R187, desc[UR22][R86.64] ;  /* 0x0000001656bb5981 */ /* 0x000ee4000c1e1500 */
[----:B------:R-:W-:Y:S01]  /*2a30*/  IMAD.WIDE R100, R101, 0x2, R16 ;  /* 0x0000000265647825 */ /* 0x000fe200078e0210 */
[----:B------:R-:W-:Y:S01]  /*2a40*/  SHF.R.U32.HI R103, RZ, 0x2, R9 ;  /* 0x00000002ff677819 */ /* 0x000fe20000011609 */
[----:B------:R-:W4:Y:S02]  /*2a50*/  @P3 LDG.E.U16 R189, desc[UR22][R90.64] ;  /* 0x000000165abd3981 */ /* 0x000f24000c1e1500 */
[----:B------:R-:W-:-:S02]  /*2a60*/  IMAD.WIDE R88, R89, 0x2, R16 ;  /* 0x0000000259587825 */ /* 0x000fc400078e0210 */
[----:B------:R-:W5:Y:S02]  /*2a70*/  @!P4 LDG.E.U16 R194, desc[UR22][R100.64] ;  /* 0x0000001664c2c981 */ /* 0x000f64000c1e1500 */
[----:B------:R-:W-:-:S04]  /*2a80*/  IMAD.WIDE R92, R93, 0x2, R16 ;  /* 0x000000025d5c7825 */ /* 0x000fc800078e0210 */
[C---:B------:R-:W-:Y:S01]  /*2a90*/  VIADD R94, R4.reuse, 0xfffffff1 ;  /* 0xfffffff1045e7836 */ /* 0x040fe20000000000 */
[----:B------:R-:W5:Y:S01]  /*2aa0*/  @P5 LDG.E.U16 R188, desc[UR22][R88.64] ;  /* 0x0000001658bc5981 */ /* 0x000f62000c1e1500 */
[----:B------:R-:W-:Y:S02]  /*2ab0*/  VIADD R95, R4, 0xfffffff8 ;  /* 0xfffffff8045f7836 */ /* 0x000fe40000000000 */
[----:B------:R-:W-:Y:S01]  /*2ac0*/  IMAD R97, R12, 0x5, RZ ;  /* 0x000000050c617824 */ /* 0x000fe200078e02ff */
[----:B------:R-:W5:Y:S01]  /*2ad0*/  @P3 LDG.E.U16 R190, desc[UR22][R92.64] ;  /* 0x000000165cbe3981 */ /* 0x000f62000c1e1500 */
[----:B------:R-:W-:Y:S02]  /*2ae0*/  LOP3.LUT P4, RZ, R103, 0x1, RZ, 0xc0, !PT ;  /* 0x0000000167ff7812 */ /* 0x000fe4000788c0ff */
[----:B------:R-:W-:Y:S02]  /*2af0*/  ISETP.GE.U32.AND P5, PT, R94, 0x7fffffd2, PT ;  /* 0x7fffffd25e00780c */ /* 0x000fe40003fa6070 */
[----:B------:R-:W-:Y:S01]  /*2b00*/  ISETP.GE.U32.AND P3, PT, R95, 0x7fffffd9, PT ;  /* 0x7fffffd95f00780c */ /* 0x000fe20003f66070 */
[----:B------:R-:W-:Y:S01]  /*2b10*/  IMAD.WIDE R94, R97, 0x2, R14 ;  /* 0x00000002615e7825 */ /* 0x000fe200078e020e */
[----:B------:R-:W-:-:S02]  /*2b20*/  PRMT R191, RZ, 0x7610, R191 ;  /* 0x00007610ffbf7816 */ /* 0x000fc400000000bf */
[----:B------:R-:W-:Y:S01]  /*2b30*/  PRMT R192, RZ, 0x7610, R192 ;  /* 0x00007610ffc07816 */ /* 0x000fe200000000c0 */
[----:B------:R-:W-:Y:S01]  /*2b40*/  IMAD.WIDE R96, R97, 0x2, R16 ;  /* 0x0000000261607825 */ /* 0x000fe200078e0210 */
[----:B------:R-:W-:Y:S02]  /*2b50*/  SHF.R.U32.HI R102, RZ, 0xa, R9 ;  /* 0x0000000aff667819 */ /* 0x000fe40000011609 */
[----:B------:R-:W-:Y:S01]  /*2b60*/  PRMT R197, RZ, 0x7610, R197 ;  /* 0x00007610ffc57816 */ /* 0x000fe200000000c5 */
[C---:B------:R-:W-:Y:S01]  /*2b70*/  IMAD R109, R12.reuse, 0x1d, RZ ;  /* 0x0000001d0c6d7824 */ /* 0x040fe200078e02ff */
[----:B------:R-:W-:Y:S01]  /*2b80*/  PRMT R198, RZ, 0x7610, R198 ;  /* 0x00007610ffc67816 */ /* 0x000fe200000000c6 */
[----:B------:R-:W5:Y:S01]  /*2b90*/  @!P0 LDG.E.U16 R191, desc[UR22][R94.64] ;  /* 0x000000165ebf8981 */ /* 0x000f62000c1e1500 */
[----:B------:R-:W-:Y:S02]  /*2ba0*/  IMAD R113, R12, 0x6, RZ ;  /* 0x000000060c717824 */ /* 0x000fe400078e02ff */
[----:B------:R-:W-:Y:S01]  /*2bb0*/  IMAD.WIDE R106, R109, 0x2, R14 ;  /* 0x000000026d6a7825 */ /* 0x000fe200078e020e */
[----:B------:R-:W5:Y:S01]  /*2bc0*/  @!P0 LDG.E.U16 R192, desc[UR22][R96.64] ;  /* 0x0000001660c08981 */ /* 0x000f62000c1e1500 */
[----:B------:R-:W-:-:S02]  /*2bd0*/  LOP3.LUT P0, RZ, R102, 0x1, RZ, 0xc0, !PT ;  /* 0x0000000166ff7812 */ /* 0x000fc4000780c0ff */
[----:B------:R-:W-:Y:S01]  /*2be0*/  IMAD.WIDE R108, R109, 0x2, R16 ;  /* 0x000000026d6c7825 */ /* 0x000fe200078e0210 */
[----:B------:R-:W-:Y:S01]  /*2bf0*/  PRMT R199, RZ, 0x7610, R199 ;  /* 0x00007610ffc77816 */ /* 0x000fe200000000c7 */
[----:B------:R-:W5:Y:S02]  /*2c00*/  @P4 LDG.E.U16 R197, desc[UR22][R106.64] ;  /* 0x000000166ac54981 */ /* 0x000f64000c1e1500 */
[----:B------:R-:W-:Y:S01]  /*2c10*/  VIADD R114, R4, 0xfffffff0 ;  /* 0xfffffff004727836 */ /* 0x000fe20000000000 */
[----:B------:R-:W-:Y:S01]  /*2c20*/  PRMT R200, RZ, 0x7610, R200 ;  /* 0x00007610ffc87816 */ /* 0x000fe200000000c8 */
[----:B------:R-:W-:Y:S01]  /*2c30*/  IMAD R105, R12, 0x15, RZ ;  /* 0x000000150c697824 */ /* 0x000fe200078e02ff */
[----:B------:R-:W5:Y:S01]  /*2c40*/  @P4 LDG.E.U16 R198, desc[UR22][R108.64] ;  /* 0x000000166cc64981 */ /* 0x000f62000c1e1500 */
[----:B------:R-:W-:Y:S01]  /*2c50*/  IMAD.WIDE R110, R113, 0x2, R14 ;  /* 0x00000002716e7825 */ /* 0x000fe200078e020e */
[----:B------:R-:W-:-:S03]  /*2c60*/  ISETP.GE.U32.AND P4, PT, R114, 0x7fffffd1, PT ;  /* 0x7fffffd17200780c */ /* 0x000fc60003f86070 */
[----:B------:R-:W-:Y:S01]  /*2c70*/  IMAD.WIDE R112, R113, 0x2, R16 ;  /* 0x0000000271707825 */ /* 0x000fe200078e0210 */
[----:B------:R-:W-:Y:S01]  /*2c80*/  SHF.R.U32.HI R114, RZ, 0x9, R9 ;  /* 0x00000009ff727819 */ /* 0x000fe20000011609 */
[----:B------:R-:W5:Y:S01]  /*2c90*/  @!P6 LDG.E.U16 R199, desc[UR22][R110.64] ;  /* 0x000000166ec7e981 */ /* 0x000f62000c1e1500 */
[----:B------:R-:W-:Y:S01]  /*2ca0*/  PRMT R195, RZ, 0x7610, R195 ;  /* 0x00007610ffc37816 */ /* 0x000fe200000000c3 */
[C---:B------:R-:W-:Y:S01]  /*2cb0*/  IMAD.WIDE R102, R105.reuse, 0x2, R14 ;  /* 0x0000000269667825 */ /* 0x040fe200078e020e */
[----:B------:R-:W-:Y:S01]  /*2cc0*/  PRMT R196, RZ, 0x7610, R196 ;  /* 0x00007610ffc47816 */ /* 0x000fe200000000c4 */
[----:B------:R-:W5:Y:S02]  /*2cd0*/  @!P6 LDG.E.U16 R200, desc[UR22][R112.64] ;  /* 0x0000001670c8e981 */ /* 0x000f64000c1e1500 */
[----:B------:R-:W-:Y:S01]  /*2ce0*/  IMAD.WIDE R104, R105, 0x2, R16 ;  /* 0x0000000269687825 */ /* 0x000fe200078e0210 */
[----:B------:R-:W-:Y:S01]  /*2cf0*/  LOP3.LUT P6, RZ, R114, 0x1, RZ, 0xc0, !PT ;  /* 0x0000000172ff7812 */ /* 0x000fe200078cc0ff */
[----:B------:R-:W5:Y:S02]  /*2d00*/  @P0 LDG.E.U16 R195, desc[UR22][R102.64] ;  /* 0x0000001666c30981 */ /* 0x000f64000c1e1500 */
[----:B------:R-:W-:Y:S01]  /*2d10*/  VIADD R169, R4, 0x1f ;  /* 0x0000001f04a97836 */ /* 0x000fe20000000000 */
[----:B------:R-:W-:Y:S01]  /*2d20*/  LOP3.LUT R171, R171, 0x1f, RZ, 0xc0, !PT ;  /* 0x0000001fabab7812 */ /* 0x000fe200078ec0ff */
[----:B------:R-:W5:Y:S01]  /*2d30*/  @P0 LDG.E.U16 R196, desc[UR22][R104.64] ;  /* 0x0000001668c40981 */ /* 0x000f62000c1e1500 */
[----:B------:R-:W-:-:S02]  /*2d40*/  IMAD R117, R12, 0xe, RZ ;  /* 0x0000000e0c757824 */ /* 0x000fc400078e02ff */
[----:B------:R-:W-:Y:S01]  /*2d50*/  IMAD R121, R12, 0x16, RZ ;  /* 0x000000160c797824 */ /* 0x000fe200078e02ff */
[----:B------:R-:W-:Y:S01]  /*2d60*/  ISETP.GT.AND P0, PT, R169, 0x1f, PT ;  /* 0x0000001fa900780c */ /* 0x000fe20003f04270 */
[----:B------:R-:W-:Y:S01]  /*2d70*/  IMAD.WIDE R114, R117, 0x2, R14 ;  /* 0x0000000275727825 */ /* 0x000fe200078e020e */
[----:B------:R-:W-:Y:S02]  /*2d80*/  PRMT R201, RZ, 0x7610, R201 ;  /* 0x00007610ffc97816 */ /* 0x000fe400000000c9 */
[----:B------:R-:W-:Y:S01]  /*2d90*/  PRMT R202, RZ, 0x7610, R202 ;  /* 0x00007610ffca7816 */ /* 0x000fe200000000ca */
[----:B------:R-:W-:Y:S01]  /*2da0*/  IMAD.WIDE R118, R121, 0x2, R14 ;  /* 0x0000000279767825 */ /* 0x000fe200078e020e */
[----:B------:R-:W-:Y:S02]  /*2db0*/  PRMT R203, RZ, 0x7610, R203 ;  /* 0x00007610ffcb7816 */ /* 0x000fe400000000cb */
[----:B------:R-:W-:Y:S01]  /*2dc0*/  PRMT R204, RZ, 0x7610, R204 ;  /* 0x00007610ffcc7816 */ /* 0x000fe200000000cc */
[--C-:B------:R-:W-:Y:S01]  /*2dd0*/  IMAD.WIDE R116, R117, 0x2, R16.reuse ;  /* 0x0000000275747825 */ /* 0x100fe200078e0210 */
[----:B------:R-:W-:Y:S01]  /*2de0*/  ISETP.LT.AND P0, PT, R171, R4, P0 ;  /* 0x00000004ab00720c */ /* 0x000fe20000701270 */
[----:B------:R-:W5:Y:S02]  /*2df0*/  @!P5 LDG.E.U16 R201, desc[UR22][R114.64] ;  /* 0x0000001672c9d981 */ /* 0x000f64000c1e1500 */
[----:B------:R-:W-:Y:S01]  /*2e00*/  IMAD.WIDE R120, R121, 0x2, R16 ;  /* 0x0000000279787825 */ /* 0x000fe200078e0210 */
[----:B------:R-:W-:Y:S01]  /*2e10*/  SHF.R.U32.HI R133, RZ, 0x1, R9 ;  /* 0x00000001ff857819 */ /* 0x000fe20000011609 */
[----:B------:R-:W5:Y:S02]  /*2e20*/  @!P5 LDG.E.U16 R202, desc[UR22][R116.64] ;  /* 0x0000001674cad981 */ /* 0x000f64000c1e1500 */
[----:B------:R-:W-:-:S02]  /*2e30*/  IMAD R4, R171, R13, RZ ;  /* 0x0000000dab047224 */ /* 0x000fc400078e02ff */
[----:B------:R-:W5:Y:S03]  /*2e40*/  @P6 LDG.E.U16 R203, desc[UR22][R118.64] ;  /* 0x0000001676cb6981 */ /* 0x000f66000c1e1500 */
[----:B------:R-:W-:Y:S01]  /*2e50*/  LEA R156, P5, R4, UR18, 0x1 ;  /* 0x00000012049c7c11 */ /* 0x000fe2000f8a08ff */
[----:B------:R-:W5:Y:S01]  /*2e60*/  @P6 LDG.E.U16 R204, desc[UR22][R120.64] ;  /* 0x0000001678cc6981 */ /* 0x000f62000c1e1500 */
[----:B------:R-:W-:Y:S01]  /*2e70*/  LOP3.LUT P6, RZ, R133, 0x1, RZ, 0xc0, !PT ;  /* 0x0000000185ff7812 */ /* 0x000fe200078cc0ff */
[----:B------:R-:W-:Y:S01]  /*2e80*/  IMAD R133, R12, 0x1e, RZ ;  /* 0x0000001e0c857824 */ /* 0x000fe200078e02ff */
[----:B------:R-:W-:Y:S01]  /*2e90*/  LEA.HI.X.SX32 R158, R4, UR19, 0x1, P5 ;  /* 0x00000013049e7c11 */ /* 0x000fe2000a8f0eff */
[----:B-1----:R-:W-:Y:S01]  /*2ea0*/  IMAD R4, R122, UR6, RZ ;  /* 0x000000067a047c24 */ /* 0x002fe2000f8e02ff */
[----:B------:R-:W-:Y:S01]  /*2eb0*/  PRMT R205, RZ, 0x7610, R205 ;  /* 0x00007610ffcd7816 */ /* 0x000fe200000000cd */
[----:B------:R-:W-:Y:S01]  /*2ec0*/  IMAD R134, R123, UR6, RZ ;  /* 0x000000067b867c24 */ /* 0x000fe2000f8e02ff */
[----:B------:R-:W-:Y:S01]  /*2ed0*/  PRMT R206, RZ, 0x7610, R206 ;  /* 0x00007610ffce7816 */ /* 0x000fe200000000ce */
[----:B------:R-:W-:-:S02]  /*2ee0*/  IMAD R135, R125, UR6, RZ ;  /* 0x000000067d877c24 */ /* 0x000fc4000f8e02ff */
[----:B------:R-:W-:Y:S02]  /*2ef0*/  IMAD R136, R124, UR6, RZ ;  /* 0x000000067c887c24 */ /* 0x000fe4000f8e02ff */
[----:B------:R-:W-:-:S04]  /*2f00*/  IMAD.WIDE R122, R133, 0x2, R14 ;  /* 0x00000002857a7825 */ /* 0x000fc800078e020e */
[----:B------:R-:W-:Y:S01]  /*2f10*/  IMAD.WIDE R124, R133, 0x2, R16 ;  /* 0x00000002857c7825 */ /* 0x000fe200078e0210 */
[----:B------:R-:W5:Y:S03]  /*2f20*/  @P6 LDG.E.U16 R205, desc[UR22][R122.64] ;  /* 0x000000167acd6981 */ /* 0x000f66000c1e1500 */
[----:B------:R-:W-:Y:S01]  /*2f30*/  IMAD R139, R126, UR6, RZ ;  /* 0x000000067e8b7c24 */ /* 0x000fe2000f8e02ff */
[-C--:B------:R-:W-:Y:S01]  /*2f40*/  LEA R126, P5, R4, R156.reuse, 0x1 ;  /* 0x0000009c047e7211 */ /* 0x080fe200078a08ff */
[----:B------:R-:W5:Y:S01]  /*2f50*/  @P6 LDG.E.U16 R206, desc[UR22][R124.64] ;  /* 0x000000167cce6981 */ /* 0x000f62000c1e1500 */
[----:B------:R-:W-:Y:S02]  /*2f60*/  IMAD R145, R127, UR6, RZ ;  /* 0x000000067f917c24 */ /* 0x000fe4000f8e02ff */
[----:B------:R-:W-:Y:S01]  /*2f70*/  IMAD R147, R128, UR6, RZ ;  /* 0x0000000680937c24 */ /* 0x000fe2000f8e02ff */
[----:B------:R-:W-:Y:S01]  /*2f80*/  LEA R128, P6, R134, R156, 0x1 ;  /* 0x0000009c86807211 */ /* 0x000fe200078c08ff */
[----:B------:R-:W-:Y:S01]  /*2f90*/  IMAD R143, R130, UR6, RZ ;  /* 0x00000006828f7c24 */ /* 0x000fe2000f8e02ff */
[----:B------:R-:W-:Y:S01]  /*2fa0*/  LEA.HI.X.SX32 R127, R4, R158, 0x1, P5 ;  /* 0x0000009e047f7211 */ /* 0x000fe200028f0eff */
[----:B------:R-:W-:Y:S01]  /*2fb0*/  IMAD R137, R132, UR6, RZ ;  /* 0x0000000684897c24 */ /* 0x000fe2000f8e02ff */
[----:B------:R-:W-:Y:S01]  /*2fc0*/  LEA R130, P5, R135, R156, 0x1 ;  /* 0x0000009c87827211 */ /* 0x000fe200078a08ff */
[----:B------:R-:W-:Y:S01]  /*2fd0*/  IMAD R4, R129, UR6, RZ ;  /* 0x0000000681047c24 */ /* 0x000fe2000f8e02ff */
[----:B------:R-:W-:Y:S01]  /*2fe0*/  LEA.HI.X.SX32 R129, R134, R158, 0x1, P6 ;  /* 0x0000009e86817211 */ /* 0x000fe200030f0eff */
[----:B------:R-:W-:Y:S01]  /*2ff0*/  IMAD R141, R131, UR6, RZ ;  /* 0x00000006838d7c24 */ /* 0x000fe2000f8e02ff */
[----:B------:R-:W-:-:S02]  /*3000*/  LEA R132, P6, R136, R156, 0x1 ;  /* 0x0000009c88847211 */ /* 0x000fc400078c08ff */
[----:B------:R-:W-:Y:S02]  /*3010*/  LEA.HI.X.SX32 R131, R135, R158, 0x1, P5 ;  /* 0x0000009e87837211 */ /* 0x000fe400028f0eff */
[----:B------:R-:W-:Y:S02]  /*3020*/  LEA R134, P5, R137, R156, 0x1 ;  /* 0x0000009c89867211 */ /* 0x000fe400078a08ff */
[----:B------:R-:W-:Y:S02]  /*3030*/  LEA.HI.X.SX32 R133, R136, R158, 0x1, P6 ;  /* 0x0000009e88857211 */ /* 0x000fe400030f0eff */
[----:B------:R-:W-:Y:S02]  /*3040*/  LEA R136, P6, R139, R156, 0x1 ;  /* 0x0000009c8b887211 */ /* 0x000fe400078c08ff */
[----:B------:R-:W-:Y:S02]  /*3050*/  LEA.HI.X.SX32 R135, R137, R158, 0x1, P5 ;  /* 0x0000009e89877211 */ /* 0x000fe400028f0eff */
[----:B------:R-:W-:-:S02]  /*3060*/  LEA R138, P5, R141, R156, 0x1 ;  /* 0x0000009c8d8a7211 */ /* 0x000fc400078a08ff */
[----:B------:R-:W-:Y:S02]  /*3070*/  LEA.HI.X.SX32 R137, R139, R158, 0x1, P6 ;  /* 0x0000009e8b897211 */ /* 0x000fe400030f0eff */
[----:B------:R-:W-:Y:S02]  /*3080*/  LEA R140, P6, R143, R156, 0x1 ;  /* 0x0000009c8f8c7211 */ /* 0x000fe400078c08ff */
[----:B------:R-:W-:Y:S02]  /*3090*/  LEA.HI.X.SX32 R139, R141, R158, 0x1, P5 ;  /* 0x0000009e8d8b7211 */ /* 0x000fe400028f0eff */
[----:B------:R-:W-:Y:S02]  /*30a0*/  LEA R142, P5, R145, R156, 0x1 ;  /* 0x0000009c918e7211 */ /* 0x000fe400078a08ff */
[----:B------:R-:W-:Y:S01]  /*30b0*/  LEA.HI.X.SX32 R141, R143, R158, 0x1, P6 ;  /* 0x0000009e8f8d7211 */ /* 0x000fe200030f0eff */
[----:B------:R-:W-:Y:S01]  /*30c0*/  IMAD R10, R10, UR6, RZ ;  /* 0x000000060a0a7c24 */ /* 0x000fe2000f8e02ff */
[----:B------:R-:W-:-:S02]  /*30d0*/  LEA R144, P6, R147, R156, 0x1 ;  /* 0x0000009c93907211 */ /* 0x000fc400078c08ff */
[----:B------:R-:W-:Y:S02]  /*30e0*/  LEA.HI.X.SX32 R143, R145, R158, 0x1, P5 ;  /* 0x0000009e918f7211 */ /* 0x000fe400028f0eff */
[----:B------:R-:W-:Y:S01]  /*30f0*/  LEA R146, P5, R4, R156, 0x1 ;  /* 0x0000009c04927211 */ /* 0x000fe200078a08ff */
[----:B------:R-:W-:Y:S01]  /*3100*/  IMAD R11, R11, UR6, RZ ;  /* 0x000000060b0b7c24 */ /* 0x000fe2000f8e02ff */
[----:B------:R-:W-:Y:S01]  /*3110*/  LEA.HI.X.SX32 R145, R147, R158, 0x1, P6 ;  /* 0x0000009e93917211 */ /* 0x000fe200030f0eff */
[----:B------:R-:W-:Y:S01]  /*3120*/  IMAD R7, R7, UR6, RZ ;  /* 0x0000000607077c24 */ /* 0x000fe2000f8e02ff */
[----:B0-----:R-:W-:-:S04]  /*3130*/  @!UP1 UIADD3 UR4, UPT, UPT, -UR7, 0x100000, URZ ;  /* 0x0010000007049890 */ /* 0x001fc8000fffe1ff */
[----:B------:R-:W-:Y:S02]  /*3140*/  @!UP1 USHF.L.U32 UR5, UR4, 0xb, URZ ;  /* 0x0000000b04059899 */ /* 0x000fe400080006ff */
[----:B------:R-:W-:Y:S01]  /*3150*/  @!UP1 USHF.L.U32 UR4, UR4, 0x1, URZ ;  /* 0x0000000104049899 */ /* 0x000fe200080006ff */
[----:B------:R-:W-:Y:S02]  /*3160*/  LEA.HI.X.SX32 R147, R4, R158, 0x1, P5 ;  /* 0x0000009e04937211 */ /* 0x000fe400028f0eff */
[-C--:B------:R-:W-:Y:S01]  /*3170*/  LEA R150, P5, R10, R156.reuse, 0x1 ;  /* 0x0000009c0a967211 */ /* 0x080fe200078a08ff */
[----:B------:R-:W-:Y:S01]  /*3180*/  IMAD R8, R8, UR6, RZ ;  /* 0x0000000608087c24 */ /* 0x000fe2000f8e02ff */
[----:B------:R-:W-:Y:S02]  /*3190*/  LEA R148, P6, R11, R156, 0x1 ;  /* 0x0000009c0b947211 */ /* 0x000fe400078c08ff */
[----:B------:R-:W-:Y:S01]  /*31a0*/  LEA.HI.X.SX32 R151, R10, R158, 0x1, P5 ;  /* 0x0000009e0a977211 */ /* 0x000fe200028f0eff */
[----:B------:R-:W-:Y:S01]  /*31b0*/  VOTEU.ALL UP2, P2 ;  /* 0x0000000000ff7886 */ /* 0x000fe20001040000 */
[----:B------:R-:W-:Y:S01]  /*31c0*/  LEA R154, P5, R7, R156, 0x1 ;  /* 0x0000009c079a7211 */ /* 0x000fe200078a08ff */
[----:B------:R-:W-:Y:S01]  /*31d0*/  IMAD R6, R6, UR6, RZ ;  /* 0x0000000606067c24 */ /* 0x000fe2000f8e02ff */
[----:B------:R-:W-:-:S02]  /*31e0*/  LEA.HI.X.SX32 R149, R11, R158, 0x1, P6 ;  /* 0x0000009e0b957211 */ /* 0x000fc400030f0eff */
[----:B------:R-:W-:Y:S01]  /*31f0*/  SHF.R.U32.HI R9, RZ, 0x8, R9 ;  /* 0x00000008ff097819 */ /* 0x000fe20000011609 */
[----:B------:R0:W1:Y:S01]  /*3200*/  @!UP2 SYNCS.EXCH.64 URZ, [UR9+0xa008], UR4 ;  /* 0x00a0080409ffa5b2 */ /* 0x0000620008000100 */
[C---:B------:R-:W-:Y:S02]  /*3210*/  LEA R152, P6, R8.reuse, R156, 0x1 ;  /* 0x0000009c08987211 */ /* 0x040fe400078c08ff */
[-C--:B------:R-:W-:Y:S02]  /*3220*/  LEA.HI.X.SX32 R155, R7, R158.reuse, 0x1, P5 ;  /* 0x0000009e079b7211 */ /* 0x080fe400028f0eff */
[----:B------:R-:W-:Y:S01]  /*3230*/  LOP3.LUT P5, RZ, R9, 0x1, RZ, 0xc0, !PT ;  /* 0x0000000109ff7812 */ /* 0x000fe200078ac0ff */
[----:B--2---:R2:W-:Y:S01]  /*3240*/  STS.U16 [R168+UR9], R5 ;  /* 0x00000005a8007988 */ /* 0x0045e20008000409 */
[----:B------:R-:W-:Y:S01]  /*3250*/  LEA.HI.X.SX32 R153, R8, R158, 0x1, P6 ;  /* 0x0000009e08997211 */ /* 0x000fe200030f0eff */
[----:B------:R-:W-:Y:S01]  /*3260*/  IMAD R11, R12, 0x7, RZ ;  /* 0x000000070c0b7824 */ /* 0x000fe200078e02ff */
[----:B------:R-:W-:Y:S01]  /*3270*/  LEA R156, P6, R6, R156, 0x1 ;  /* 0x0000009c069c7211 */ /* 0x000fe200078c08ff */
[----:B------:R-:W-:-:S02]  /*3280*/  IMAD R9, R12, 0xf, RZ ;  /* 0x0000000f0c097824 */ /* 0x000fc400078e02ff */
[----:B------:R-:W-:Y:S01]  /*3290*/  IMAD R7, R12, 0x17, RZ ;  /* 0x000000170c077824 */ /* 0x000fe200078e02ff */
[----:B------:R-:W-:Y:S01]  /*32a0*/  LEA.HI.X.SX32 R157, R6, R158, 0x1, P6 ;  /* 0x0000009e069d7211 */ /* 0x000fe200030f0eff */
[----:B--2---:R-:W-:Y:S01]  /*32b0*/  IMAD R5, R12, 0x1f, RZ ;  /* 0x0000001f0c057824 */ /* 0x004fe200078e02ff */
[----:B------:R-:W-:Y:S01]  /*32c0*/  PRMT R207, RZ, 0x7610, R207 ;  /* 0x00007610ffcf7816 */ /* 0x000fe200000000cf */
[----:B------:R-:W-:Y:S01]  /*32d0*/  IMAD.WIDE R158, R11, 0x2, R14 ;  /* 0x000000020b9e7825 */ /* 0x000fe200078e020e */
[----:B------:R-:W-:Y:S02]  /*32e0*/  PRMT R208, RZ, 0x7610, R208 ;  /* 0x00007610ffd07816 */ /* 0x000fe400000000d0 */
[----:B------:R-:W-:Y:S01]  /*32f0*/  PRMT R209, RZ, 0x7610, R209 ;  /* 0x00007610ffd17816 */ /* 0x000fe200000000d1 */
[----:B------:R-:W-:Y:S01]  /*3300*/  IMAD.WIDE R160, R9, 0x2, R14 ;  /* 0x0000000209a07825 */ /* 0x000fe200078e020e */
[----:B------:R-:W-:Y:S01]  /*3310*/  PRMT R210, RZ, 0x7610, R210 ;  /* 0x00007610ffd27816 */ /* 0x000fe200000000d2 */
[----:B------:R-:W2:Y:S01]  /*3320*/  @!P3 LDG.E.U16 R207, desc[UR22][R158.64] ;  /* 0x000000169ecfb981 */ /* 0x000ea2000c1e1500 */
[----:B------:R-:W-:Y:S01]  /*3330*/  PRMT R211, RZ, 0x7610, R211 ;  /* 0x00007610ffd37816 */ /* 0x000fe200000000d3 */
[----:B------:R-:W-:Y:S01]  /*3340*/  IMAD.WIDE R162, R7, 0x2, R14 ;  /* 0x0000000207a27825 */ /* 0x000fe200078e020e */
[----:B------:R-:W-:Y:S01]  /*3350*/  PRMT R212, RZ, 0x7610, R212 ;  /* 0x00007610ffd47816 */ /* 0x000fe200000000d4 */
[----:B------:R-:W2:Y:S01]  /*3360*/  @!P4 LDG.E.U16 R209, desc[UR22][R160.64] ;  /* 0x00000016a0d1c981 */ /* 0x000ea2000c1e1500 */
[----:B------:R-:W-:Y:S01]  /*3370*/  PRMT R213, RZ, 0x7610, R213 ;  /* 0x00007610ffd57816 */ /* 0x000fe200000000d5 */
[----:B------:R-:W-:Y:S01]  /*3380*/  IMAD.WIDE R164, R5, 0x2, R14 ;  /* 0x0000000205a47825 */ /* 0x000fe200078e020e */
[----:B------:R-:W-:Y:S01]  /*3390*/  PRMT R215, RZ, 0x7610, R215 ;  /* 0x00007610ffd77816 */ /* 0x000fe200000000d7 */
[----:B------:R-:W2:Y:S01]  /*33a0*/  @P5 LDG.E.U16 R211, desc[UR22][R162.64] ;  /* 0x00000016a2d35981 */ /* 0x000ea2000c1e1500 */
        /* <DEDUP_REMOVED lines=16> */
[----:B------:R-:W-:-:S02]  /*34b0*/  PRMT R217, RZ, 0x7610, R217 ;  /* 0x00007610ffd97816 */ /* 0x000fc400000000d9 */
[----:B------:R-:W-:Y:S01]  /*34c0*/  PRMT R219, RZ, 0x7610, R219 ;  /* 0x00007610ffdb7816 */ /* 0x000fe200000000db */
[----:B------:R-:W2:Y:S01]  /*34d0*/  @!P1 LDG.E.U16 R215, desc[UR22][R4.64] ;  /* 0x0000001604d79981 */ /* 0x000ea2000c1e1500 */
[----:B------:R-:W-:Y:S02]  /*34e0*/  PRMT R221, RZ, 0x7610, R221 ;  /* 0x00007610ffdd7816 */ /* 0x000fe400000000dd */
[----:B------:R-:W-:Y:S01]  /*34f0*/  PRMT R223, RZ, 0x7610, R223 ;  /* 0x00007610ffdf7816 */ /* 0x000fe200000000df */
[----:B------:R-:W2:Y:S01]  /*3500*/  @P0 LDG.E.U16 R214, desc[UR22][R126.64] ;  /* 0x000000167ed60981 */ /* 0x000ea2000c1e1500 */
[----:B------:R-:W-:Y:S02]  /*3510*/  PRMT R225, RZ, 0x7610, R225 ;  /* 0x00007610ffe17816 */ /* 0x000fe400000000e1 */
[----:B------:R-:W-:Y:S01]  /*3520*/  PRMT R227, RZ, 0x7610, R227 ;  /* 0x00007610ffe37816 */ /* 0x000fe200000000e3 */
[----:B------:R-:W2:Y:S01]  /*3530*/  @P0 LDG.E.U16 R216, desc[UR22][R130.64] ;  /* 0x0000001682d80981 */ /* 0x000ea2000c1e1500 */
[----:B------:R-:W-:-:S02]  /*3540*/  PRMT R229, RZ, 0x7610, R229 ;  /* 0x00007610ffe57816 */ /* 0x000fc400000000e5 */
[----:B------:R-:W-:Y:S01]  /*3550*/  PRMT R230, RZ, 0x7610, R230 ;  /* 0x00007610ffe67816 */ /* 0x000fe200000000e6 */
[----:B------:R-:W2:Y:S04]  /*3560*/  @P0 LDG.E.U16 R218, desc[UR22][R134.64] ;  /* 0x0000001686da0981 */ /* 0x000ea8000c1e1500 */
        /* <DEDUP_REMOVED lines=12> */
[----:B------:R-:W2:Y:S01]  /*3630*/  @P0 LDG.E.U16 R230, desc[UR22][R156.64] ;  /* 0x000000169ce60981 */ /* 0x000ea2000c1e1500 */
[----:B------:R-:W-:-:S03]  /*3640*/  LOP3.LUT R248, R168, 0x10, RZ, 0x3c, !PT ;  /* 0x00000010a8f87812 */ /* 0x000fc600078e3cff */
[----:B---3--:R3:W-:Y:S04]  /*3650*/  STS.U16 [R168+UR9+0x2000], R243 ;  /* 0x002000f3a8007988 */ /* 0x0087e80008000409 */
[----:B----4-:R-:W-:Y:S01]  /*3660*/  STS.U16 [R168+UR9+0x400], R245 ;  /* 0x000400f5a8007988 */ /* 0x010fe20008000409 */
[----:B---3--:R-:W-:-:S03]  /*3670*/  LOP3.LUT R243, R168, 0x20, RZ, 0x3c, !PT ;  /* 0x00000020a8f37812 */ /* 0x008fc600078e3cff */
[----:B-----5:R-:W-:Y:S04]  /*3680*/  STS.U16 [R168+UR9+0x2400], R247 ;  /* 0x002400f7a8007988 */ /* 0x020fe80008000409 */
[----:B------:R-:W-:Y:S04]  /*3690*/  STS.U16 [R168+UR9+0x800], R249 ;  /* 0x000800f9a8007988 */ /* 0x000fe80008000409 */
[----:B------:R-:W-:Y:S04]  /*36a0*/  STS.U16 [R168+UR9+0x2800], R251 ;  /* 0x002800fba8007988 */ /* 0x000fe80008000409 */
[----:B------:R-:W-:Y:S04]  /*36b0*/  STS.U16 [R168+UR9+0xc00], R244 ;  /* 0x000c00f4a8007988 */ /* 0x000fe80008000409 */
[----:B------:R-:W-:Y:S04]  /*36c0*/  STS.U16 [R168+UR9+0x2c00], R246 ;  /* 0x002c00f6a8007988 */ /* 0x000fe80008000409 */
[----:B------:R3:W-:Y:S04]  /*36d0*/  STS.U16 [R248+UR9+0x480], R235 ;  /* 0x000480ebf8007988 */ /* 0x0007e80008000409 */
[----:B------:R-:W-:Y:S04]  /*36e0*/  STS.U16 [R248+UR9+0x2480], R236 ;  /* 0x002480ecf8007988 */ /* 0x000fe80008000409 */
[----:B------:R-:W-:Y:S01]  /*36f0*/  STS.U16 [R248+UR9+0x880], R237 ;  /* 0x000880edf8007988 */ /* 0x000fe20008000409 */
[----:B---3--:R-:W-:-:S03]  /*3700*/  LOP3.LUT R235, R168, 0x30, RZ, 0x3c, !PT ;  /* 0x00000030a8eb7812 */ /* 0x008fc600078e3cff */
[----:B------:R-:W-:Y:S04]  /*3710*/  STS.U16 [R248+UR9+0x2880], R238 ;  /* 0x002880eef8007988 */ /* 0x000fe80008000409 */
[----:B------:R-:W-:Y:S04]  /*3720*/  STS.U16 [R248+UR9+0xc80], R239 ;  /* 0x000c80eff8007988 */ /* 0x000fe80008000409 */
[----:B------:R-:W-:Y:S04]  /*3730*/  STS.U16 [R248+UR9+0x2c80], R240 ;  /* 0x002c80f0f8007988 */ /* 0x000fe80008000409 */
[----:B------:R-:W-:Y:S04]  /*3740*/  STS.U16 [R248+UR9+0x80], R241 ;  /* 0x000080f1f8007988 */ /* 0x000fe80008000409 */
[----:B------:R-:W-:Y:S04]  /*3750*/  STS.U16 [R248+UR9+0x2080], R242 ;  /* 0x002080f2f8007988 */ /* 0x000fe80008000409 */
[----:B------:R3:W-:Y:S04]  /*3760*/  STS.U16 [R243+UR9+0x100], R231 ;  /* 0x000100e7f3007988 */ /* 0x0007e80008000409 */
[----:B------:R4:W-:Y:S04]  /*3770*/  STS.U16 [R243+UR9+0x900], R170 ;  /* 0x000900aaf3007988 */ /* 0x0009e80008000409 */
[----:B------:R5:W-:Y:S01]  /*3780*/  STS.U16 [R243+UR9+0x2900], R172 ;  /* 0x002900acf3007988 */ /* 0x000be20008000409 */
[----:B---3--:R-:W-:-:S03]  /*3790*/  LOP3.LUT R231, R168, 0x40, RZ, 0x3c, !PT ;  /* 0x00000040a8e77812 */ /* 0x008fc600078e3cff */
[----:B------:R3:W-:Y:S01]  /*37a0*/  STS.U16 [R243+UR9+0x2d00], R174 ;  /* 0x002d00aef3007988 */ /* 0x0007e20008000409 */
[----:B----4-:R-:W-:-:S03]  /*37b0*/  LOP3.LUT R170, R168, 0x50, RZ, 0x3c, !PT ;  /* 0x00000050a8aa7812 */ /* 0x010fc600078e3cff */
[----:B------:R-:W-:Y:S01]  /*37c0*/  STS.U16 [R243+UR9+0x2100], R232 ;  /* 0x002100e8f3007988 */ /* 0x000fe20008000409 */
[----:B-----5:R-:W-:-:S03]  /*37d0*/  LOP3.LUT R172, R168, 0x60, RZ, 0x3c, !PT ;  /* 0x00000060a8ac7812 */ /* 0x020fc600078e3cff */
[----:B------:R-:W-:Y:S01]  /*37e0*/  STS.U16 [R243+UR9+0x500], R233 ;  /* 0x000500e9f3007988 */ /* 0x000fe20008000409 */
[----:B---3--:R-:W-:-:S03]  /*37f0*/  LOP3.LUT R174, R168, 0x70, RZ, 0x3c, !PT ;  /* 0x00000070a8ae7812 */ /* 0x008fc600078e3cff */
[----:B------:R-:W-:Y:S04]  /*3800*/  STS.U16 [R243+UR9+0x2500], R234 ;  /* 0x002500eaf3007988 */ /* 0x000fe80008000409 */
[----:B------:R-:W-:Y:S04]  /*3810*/  STS.U16 [R243+UR9+0xd00], R173 ;  /* 0x000d00adf3007988 */ /* 0x000fe80008000409 */
[----:B------:R-:W-:Y:S04]  /*3820*/  STS.U16 [R235+UR9+0x180], R175 ;  /* 0x000180afeb007988 */ /* 0x000fe80008000409 */
[----:B------:R3:W-:Y:S04]  /*3830*/  STS.U16 [R235+UR9+0x2180], R176 ;  /* 0x002180b0eb007988 */ /* 0x0007e80008000409 */
[----:B------:R-:W-:Y:S04]  /*3840*/  STS.U16 [R235+UR9+0x580], R177 ;  /* 0x000580b1eb007988 */ /* 0x000fe80008000409 */
[----:B------:R4:W-:Y:S01]  /*3850*/  STS.U16 [R235+UR9+0x2580], R178 ;  /* 0x002580b2eb007988 */ /* 0x0009e20008000409 */
[----:B---3--:R-:W-:-:S03]  /*3860*/  LOP3.LUT R176, R167, 0x20, RZ, 0x3c, !PT ;  /* 0x00000020a7b07812 */ /* 0x008fc600078e3cff */
[----:B------:R3:W-:Y:S04]  /*3870*/  STS.U16 [R235+UR9+0x980], R179 ;  /* 0x000980b3eb007988 */ /* 0x0007e80008000409 */
        /* <DEDUP_REMOVED lines=27> */
[----:B--2---:R3:W-:Y:S04]  /*3a30*/  STS.U16 [R174+UR9+0x380], R207 ;  /* 0x000380cfae007988 */ /* 0x0047e80008000409 */
        /* <DEDUP_REMOVED lines=22> */
[----:B------:R3:W-:Y:S01]  /*3ba0*/  STS.U16 [R176+UR9+0x8f00], R230 ;  /* 0x008f00e6b0007988 */ /* 0x0007e20008000409 */
[----:B-1----:R1:W-:Y:S06]  /*3bb0*/  MEMBAR.ALL.CTA ;  /* 0x0000000000007992 */ /* 0x0023ec0000008000 */
[----:B-1----:R-:W1:Y:S01]  /*3bc0*/  FENCE.VIEW.ASYNC.S ;  /* 0x00000000000073c6 */ /* 0x002e620000000000 */
[----:B----4-:R-:W-:Y:S01]  /*3bd0*/  SHF.R.S32.HI R178, RZ, 0x1f, R169 ;  /* 0x0000001fffb27819 */ /* 0x010fe200000114a9 */
[----:B0-----:R-:W-:Y:S01]  /*3be0*/  UIADD3 UR4, UPT, UPT, UR9, 0x4000, URZ ;  /* 0x0000400009047890 */ /* 0x001fe2000fffe0ff */
[----:B-1----:R-:W-:Y:S01]  /*3bf0*/  BAR.SYNC.DEFER_BLOCKING 0x0 ;  /* 0x0000000000007b1d */ /* 0x002fe20000010000 */
[----:B------:R-:W-:-:S02]  /*3c00*/  ISETP.NE.U32.AND P0, PT, RZ, UR12, PT ;  /* 0x0000000cff007c0c */ /* 0x000fc4000bf05070 */
[----:B------:R-:W-:Y:S01]  /*3c10*/  LEA.HI R178, R178, R169, RZ, 0x5 ;  /* 0x000000a9b2b27211 */ /* 0x000fe200078f28ff */
[----:B------:R-:W-:Y:S01]  /*3c20*/  USHF.R.U32.HI UR4, URZ, 0x4, UR4 ;  /* 0x00000004ff047899 */ /* 0x000fe20008011604 */
[----:B------:R-:W-:Y:S02]  /*3c30*/  ISETP.LT.OR P1, PT, R169, 0x20, P0 ;  /* 0x00000020a900780c */ /* 0x000fe40000721670 */
[----:B------:R-:W-:Y:S01]  /*3c40*/  SHF.R.S32.HI R173, RZ, 0x5, R178 ;  /* 0x00000005ffad7819 */ /* 0x000fe200000114b2 */
[----:B------:R-:W-:-:S03]  /*3c50*/  USGXT.U32 UR16, UR4, 0xe ;  /* 0x0000000e0410789a */ /* 0x000fc60008000000 */
[----:B------:R-:W-:Y:S01]  /*3c60*/  VIMNMX R173, PT, PT, R173, 0x1, !PT ;  /* 0x00000001adad7848 */ /* 0x000fe20007fe0100 */
[----:B------:R-:W-:Y:S01]  /*3c70*/  UIADD3 UR18, UP1, UPT, UR16, 0x1000080, URZ ;  /* 0x0100008010127890 */ /* 0x000fe2000ff3e0ff */
[----:B------:R-:W-:-:S03]  /*3c80*/  UMOV UR4, URZ ;  /* 0x000000ff00047c82 */ /* 0x000fc60008000000 */
[----:B------:R-:W-:Y:S01]  /*3c90*/  VIADD R175, R173, 0xffffffff ;  /* 0xffffffffadaf7836 */ /* 0x000fe20000000000 */
[----:B------:R-:W-:-:S04]  /*3ca0*/  UIADD3.X UR19, UPT, UPT, UR4, 0x40004040, URZ, UP1, !UPT ;  /* 0x4000404004137890 */ /* 0x000fc80008ffe4ff */
[----:B------:R-:W-:Y:S01]  /*3cb0*/  ISETP.NE.U32.AND P3, PT, R175, RZ, PT ;  /* 0x000000ffaf00720c */ /* 0x000fe20003f65070 */
[----:B---3--:R-:W-:-:S12]  /*3cc0*/  @P1 BRA `(.L_x_6) ;  /* 0x0000000000901947 */ /* 0x008fd80003800000 */
[----:B------:R-:W-:Y:S02]  /*3cd0*/  USHF.R.U32.HI UR14, URZ, 0x4, UR9 ;  /* 0x00000004ff0e7899 */ /* 0x000fe40008011609 */
[----:B------:R-:W-:Y:S02]  /*3ce0*/  UIADD3 UR5, UPT, UPT, UR9, 0x8000, URZ ;  /* 0x0000800009057890 */ /* 0x000fe4000fffe0ff */
[----:B------:R-:W-:Y:S02]  /*3cf0*/  USGXT.U32 UR14, UR14, 0xe ;  /* 0x0000000e0e0e789a */ /* 0x000fe40008000000 */
[----:B------:R-:W-:Y:S02]  /*3d00*/  USHF.R.U32.HI UR5, URZ, 0x4, UR5 ;  /* 0x00000004ff057899 */ /* 0x000fe40008011605 */
[----:B------:R-:W-:Y:S01]  /*3d10*/  UIADD3 UR26, UP1, UPT, UR14, 0x1000080, URZ ;  /* 0x010000800e1a7890 */ /* 0x000fe2000ff3e0ff */
[----:B------:R-:W-:Y:S01]  /*3d20*/  UMOV UR4, URZ ;  /* 0x000000ff00047c82 */ /* 0x000fe20008000000 */
[----:B------:R-:W-:-:S02]  /*3d30*/  USGXT.U32 UR6, UR5, 0xe ;  /* 0x0000000e0506789a */ /* 0x000fc40008000000 */
[----:B------:R-:W-:Y:S01]  /*3d40*/  UIADD3.X UR27, UPT, UPT, UR4, 0x40004040, URZ, UP1, !UPT ;  /* 0x40004040041b7890 */ /* 0x000fe20008ffe4ff */
[----:B------:R-:W-:Y:S01]  /*3d50*/  UMOV UR12, 0xfffffffe ;  /* 0xfffffffe000c7882 */ /* 0x000fe20000000000 */
[----:B------:R-:W-:Y:S01]  /*3d60*/  UMOV UR13, 0x7fffbfdf ;  /* 0x7fffbfdf000d7882 */ /* 0x000fe20000000000 */
[----:B------:R-:W-:Y:S01]  /*3d70*/  UMOV UR7, URZ ;  /* 0x000000ff00077c82 */ /* 0x000fe20008000000 */
[----:B------:R-:W-:Y:S02]  /*3d80*/  ULOP3.LUT UR14, UR14, 0x1000000, URZ, 0xfc, !UPT ;  /* 0x010000000e0e7892 */ /* 0x000fe4000f8efcff */
[----:B------:R-:W-:Y:S02]  /*3d90*/  UIADD3.64 UR12, UPT, UPT, UR6, -UR12, URZ ;  /* 0x8000000c060c7297 */ /* 0x000fe4000fffe0ff */
[----:B------:R-:W-:Y:S02]  /*3da0*/  UIADD3 UR17, UPT, UPT, UR8, 0x40, URZ ;  /* 0x0000004008117890 */ /* 0x000fe4000fffe0ff */
[----:B------:R-:W-:-:S02]  /*3db0*/  UIADD3.64 UR20, UPT, UPT, UR26, 0x180, URZ ;  /* 0x000001801a147897 */ /* 0x000fc4000fffe0ff */
[----:B------:R-:W-:Y:S02]  /*3dc0*/  UIADD3 UR34, UPT, UPT, UR8, 0x40, URZ ;  /* 0x0000004008227890 */ /* 0x000fe4000fffe0ff */
[----:B------:R-:W-:Y:S01]  /*3dd0*/  UIADD3.64 UR24, UPT, UPT, UR26, 0x200, URZ ;  /* 0x000002001a187897 */ /* 0x000fe2000fffe0ff */
[----:B------:R-:W-:Y:S01]  /*3de0*/  UMOV UR28, 0x0 ;  /* 0x00000000001c7882 */ /* 0x000fe20000000000 */
[----:B------:R-:W-:Y:S01]  /*3df0*/  UMOV UR29, 0x8108490 ;  /* 0x08108490001d7882 */ /* 0x000fe20000000000 */
[----:B------:R-:W-:Y:S01]  /*3e00*/  UMOV UR7, 0x80004020 ;  /* 0x8000402000077882 */ /* 0x000fe20000000000 */
[----:B------:R-:W-:Y:S01]  /*3e10*/  UMOV UR15, 0x40004040 ;  /* 0x40004040000f7882 */ /* 0x000fe20000000000 */
[----:B------:R-:W-:Y:S01]  /*3e20*/  UMOV UR30, 0x0 ;  /* 0x00000000001e7882 */ /* 0x000fe20000000000 */
[----:B------:R-:W-:Y:S01]  /*3e30*/  UMOV UR31, 0x8108490 ;  /* 0x08108490001f7882 */ /* 0x000fe20000000000 */
[----:B------:R-:W-:Y:S01]  /*3e40*/  UMOV UR32, 0x0 ;  /* 0x0000000000207882 */ /* 0x000fe20000000000 */
[----:B------:R-:W-:Y:S01]  /*3e50*/  UMOV UR33, 0x8108490 ;  /* 0x0810849000217882 */ /* 0x000fe20000000000 */
[----:B------:R-:W-:Y:S01]  /*3e60*/  UMOV UR4, UR11 ;  /* 0x0000000b00047c82 */ /* 0x000fe20008000000 */
[----:B------:R-:W-:Y:S01]  /*3e70*/  UMOV UR5, URZ ;  /* 0x000000ff00057c82 */ /* 0x000fe20008000000 */
[----:B------:R0:W-:Y:S01]  /*3e80*/  UTCHMMA gdesc[UR14], gdesc[UR6], tmem[UR8], tmem[UR28], idesc[UR29], !UPT ;  /* 0x00ff1c060e0075ea */ /* 0x0001e2000f800008 */
[----:B------:R-:W-:Y:S01]  /*3e90*/  UMOV UR36, 0x0 ;  /* 0x0000000000247882 */ /* 0x000fe20000000000 */
[----:B------:R-:W-:Y:S01]  /*3ea0*/  UMOV UR37, 0x8108490 ;  /* 0x0810849000257882 */ /* 0x000fe20000000000 */
[----:B------:R0:W-:Y:S01]  /*3eb0*/  UTCHMMA gdesc[UR26], gdesc[UR12], tmem[UR8], tmem[UR30], idesc[UR31], UPT ;  /* 0x00ff1e0c1a0075ea */ /* 0x0001e2000b800008 */
[----:B------:R-:W-:Y:S01]  /*3ec0*/  UMOV UR4, UR4 ;  /* 0x0000000400047c82 */ /* 0x000fe20008000000 */
[----:B------:R0:W-:Y:S01]  /*3ed0*/  UTCHMMA gdesc[UR20], gdesc[UR6], tmem[UR17], tmem[UR32], idesc[UR33], !UPT ;  /* 0x00ff2006140075ea */ /* 0x0001e2000f800011 */
[----:B------:R0:W-:Y:S01]  /*3ee0*/  UTCHMMA gdesc[UR24], gdesc[UR12], tmem[UR34], tmem[UR36], idesc[UR37], UPT ;  /* 0x00ff240c180075ea */ /* 0x0001e2000b800022 */
[----:B------:R0:W-:Y:S01]  /*3ef0*/  UTCBAR [UR4], URZ ;  /* 0x000000ff040073e9 */ /* 0x0001e200080000ff */
[----:B------:R-:W-:Y:S01]  /*3f00*/  NOP ;  /* 0x0000000000007918 */ /* 0x000fe20000000000 */
.L_x_6:
[----:B0-----:R-:W-:Y:S01]  /*3f10*/  UMOV UR4, URZ ;  /* 0x000000ff00047c82 */ /* 0x001fe20008000000 */
[----:B------:R-:W-:Y:S02]  /*3f20*/  IMAD.SHL.U32 R173, R12, 0x20, RZ ;  /* 0x000000200cad7824 */ /* 0x000fe400078e00ff */
[----:B------:R-:W-:Y:S01]  /*3f30*/  IMAD.SHL.U32 R13, R13, 0x20, RZ ;  /* 0x000000200d0d7824 */ /* 0x000fe200078e00ff */
[----:B------:R-:W-:Y:S06]  /*3f40*/  @!P3 BRA `(.L_x_7) ;  /* 0x000000180068b947 */ /* 0x000fec0003800000 */
[----:B------:R-:W-:Y:S01]  /*3f50*/  UIADD3 UR5, UPT, UPT, UR9, 0x9000, URZ ;  /* 0x0000900009057890 */ /* 0x000fe2000fffe0ff */
[----:B------:R-:W-:Y:S01]  /*3f60*/  IMAD.MOV.U32 R12, RZ, RZ, R175 ;  /* 0x000000ffff0c7224 */ /* 0x000fe200078e00af */
[----:B------:R-:W-:Y:S01]  /*3f70*/  UMOV UR14, 0xfffffffe ;  /* 0xfffffffe000e7882 */ /* 0x000fe20000000000 */
[----:B------:R-:W-:Y:S01]  /*3f80*/  UMOV UR15, 0x7fffbfdf ;  /* 0x7fffbfdf000f7882 */ /* 0x000fe20000000000 */
[----:B------:R-:W-:Y:S01]  /*3f90*/  USHF.R.U32.HI UR5, URZ, 0x4, UR5 ;  /* 0x00000004ff057899 */ /* 0x000fe20008011605 */
[----:B------:R-:W-:Y:S01]  /*3fa0*/  UMOV UR7, URZ ;  /* 0x000000ff00077c82 */ /* 0x000fe20008000000 */
[----:B------:R-:W-:Y:S02]  /*3fb0*/  ULOP3.LUT UR16, UR16, 0x1000000, URZ, 0xfc, !UPT ;  /* 0x0100000010107892 */ /* 0x000fe4000f8efcff */
[----:B------:R-:W-:Y:S02]  /*3fc0*/  USGXT.U32 UR6, UR5, 0xe ;  /* 0x0000000e0506789a */ /* 0x000fe40008000000 */
[----:B------:R-:W-:-:S02]  /*3fd0*/  UIADD3.64 UR26, UPT, UPT, UR18, 0x180, URZ ;  /* 0x00000180121a7897 */ /* 0x000fc4000fffe0ff */
[----:B------:R-:W-:Y:S02]  /*3fe0*/  UIADD3.64 UR28, UPT, UPT, UR18, 0x200, URZ ;  /* 0x00000200121c7897 */ /* 0x000fe4000fffe0ff */
[----:B------:R-:W-:Y:S01]  /*3ff0*/  UIADD3.64 UR14, UPT, UPT, UR6, -UR14, URZ ;  /* 0x8000000e060e7297 */ /* 0x000fe2000fffe0ff */
[----:B------:R-:W-:Y:S01]  /*4000*/  UMOV UR24, 0x1 ;  /* 0x0000000100187882 */ /* 0x000fe20000000000 */
[----:B------:R-:W-:Y:S01]  /*4010*/  UMOV UR5, URZ ;  /* 0x000000ff00057c82 */ /* 0x000fe20008000000 */
[----:B------:R-:W-:Y:S01]  /*4020*/  UMOV UR12, UR6 ;  /* 0x00000006000c7c82 */ /* 0x000fe20008000000 */
[----:B------:R-:W-:-:S08]  /*4030*/  UMOV UR13, 0x80004020 ;  /* 0x80004020000d7882 */ /* 0x000fd00000000000 */
.L_x_10:
[----:B------:R-:W-:Y:S01]  /*4040*/  USHF.L.U32 UR4, UR4, 0x1f, URZ ;  /* 0x0000001f04047899 */ /* 0x000fe200080006ff */
[----:B------:R-:W-:-:S04]  /*4050*/  IMAD.WIDE R28, R173, 0x2, R28 ;  /* 0x00000002ad1c7825 */ /* 0x000fc800078e021c */
[----:B------:R-:W-:-:S04]  /*4060*/  IMAD.WIDE R26, R173, 0x2, R26 ;  /* 0x00000002ad1a7825 */ /* 0x000fc800078e021a */
[----:B0-----:R-:W-:-:S04]  /*4070*/  IMAD.U32 R175, RZ, RZ, UR4 ;  /* 0x00000004ffaf7e24 */ /* 0x001fc8000f8e00ff */
[----:B------:R-:W0:Y:S02]  /*4080*/  SYNCS.PHASECHK.TRANS64.TRYWAIT P1, [UR11], R175 ;  /* 0x000000afff0075a7 */ /* 0x000e24000802110b */
[----:B0-----:R-:W-:Y:S05]  /*4090*/  @!P1 BRA `(.L_x_8) ;  /* 0x00000048001c9947 */ /* 0x001fea0003800000 */
.L_x_16:
[C---:B------:R-:W-:Y:S01]  /*40a0*/  ISETP.GT.AND P1, PT, R166.reuse, RZ, PT ;  /* 0x000000ffa600720c */ /* 0x040fe20003f24270 */
[C---:B------:R-:W-:Y:S01]  /*40b0*/  IMAD.WIDE R24, R173.reuse, 0x2, R24 ;  /* 0x00000002ad187825 */ /* 0x040fe200078e0218 */
[C---:B------:R-:W-:Y:S02]  /*40c0*/  ISETP.GT.AND P4, PT, R166.reuse, 0x8, PT ;  /* 0x00000008a600780c */ /* 0x040fe40003f84270 */
[C---:B------:R-:W-:Y:S01]  /*40d0*/  ISETP.GT.AND P5, PT, R166.reuse, 0x10, PT ;  /* 0x00000010a600780c */ /* 0x040fe20003fa4270 */
[C---:B------:R-:W-:Y:S01]  /*40e0*/  IMAD.WIDE R22, R173.reuse, 0x2, R22 ;  /* 0x00000002ad167825 */ /* 0x040fe200078e0216 */
[C---:B------:R-:W-:Y:S02]  /*40f0*/  ISETP.GT.AND P6, PT, R166.reuse, 0x18, PT ;  /* 0x00000018a600780c */ /* 0x040fe40003fc4270 */
[----:B------:R-:W-:Y:S01]  /*4100*/  ISETP.GT.AND P3, PT, R166, 0x1, PT ;  /* 0x00000001a600780c */ /* 0x000fe20003f64270 */
[----:B------:R-:W-:Y:S01]  /*4110*/  IMAD.WIDE R20, R173, 0x2, R20 ;  /* 0x00000002ad147825 */ /* 0x000fe200078e0214 */
[----:B------:R-:W-:-:S02]  /*4120*/  PRMT R239, RZ, 0x7610, R239 ;  /* 0x00007610ffef7816 */ /* 0x000fc400000000ef */
[----:B------:R-:W-:Y:S01]  /*4130*/  PRMT R241, RZ, 0x7610, R241 ;  /* 0x00007610fff17816 */ /* 0x000fe200000000f1 */
[C---:B------:R-:W-:Y:S01]  /*4140*/  IMAD.WIDE R18, R173.reuse, 0x2, R18 ;  /* 0x00000002ad127825 */ /* 0x040fe200078e0212 */
[----:B------:R-:W-:Y:S02]  /*4150*/  PRMT R249, RZ, 0x7610, R249 ;  /* 0x00007610fff97816 */ /* 0x000fe400000000f9 */
[----:B------:R-:W-:Y:S01]  /*4160*/  PRMT R251, RZ, 0x7610, R251 ;  /* 0x00007610fffb7816 */ /* 0x000fe200000000fb */
[C---:B------:R-:W-:Y:S01]  /*4170*/  IMAD.WIDE R16, R173.reuse, 0x2, R16 ;  /* 0x00000002ad107825 */ /* 0x040fe200078e0210 */
[----:B------:R-:W-:Y:S02]  /*4180*/  PRMT R226, RZ, 0x7610, R226 ;  /* 0x00007610ffe27816 */ /* 0x000fe400000000e2 */
[----:B------:R-:W-:Y:S01]  /*4190*/  PRMT R228, RZ, 0x7610, R228 ;  /* 0x00007610ffe47816 */ /* 0x000fe200000000e4 */
[C---:B------:R-:W-:Y:S01]  /*41a0*/  IMAD.WIDE R14, R173.reuse, 0x2, R14 ;  /* 0x00000002ad0e7825 */ /* 0x040fe200078e020e */
[----:B------:R-:W-:Y:S01]  /*41b0*/  PRMT R230, RZ, 0x7610, R230 ;  /* 0x00007610ffe67816 */ /* 0x000fe200000000e6 */
[----:B------:R-:W2:Y:S01]  /*41c0*/  @P1 LDG.E.U16 R241, desc[UR22][R16.64] ;  /* 0x0000001610f11981 */ /* 0x000ea2000c1e1500 */
[----:B------:R-:W-:Y:S01]  /*41d0*/  PRMT R232, RZ, 0x7610, R232 ;  /* 0x00007610ffe87816 */ /* 0x000fe200000000e8 */
[C---:B------:R-:W-:Y:S01]  /*41e0*/  IMAD.WIDE R44, R173.reuse, 0x2, R44 ;  /* 0x00000002ad2c7825 */ /* 0x040fe200078e022c */
[----:B------:R-:W-:Y:S01]  /*41f0*/  PRMT R245, RZ, 0x7610, R245 ;  /* 0x00007610fff57816 */ /* 0x000fe200000000f5 */
[----:B------:R-:W3:Y:S01]  /*4200*/  @P1 LDG.E.U16 R239, desc[UR22][R14.64] ;  /* 0x000000160eef1981 */ /* 0x000ee2000c1e1500 */
[----:B------:R-:W-:Y:S01]  /*4210*/  PRMT R247, RZ, 0x7610, R247 ;  /* 0x00007610fff77816 */ /* 0x000fe200000000f7 */
[----:B------:R-:W-:-:S02]  /*4220*/  IMAD.WIDE R42, R173, 0x2, R42 ;  /* 0x00000002ad2a7825 */ /* 0x000fc400078e022a */
[----:B------:R-:W4:Y:S04]  /*4230*/  @P4 LDG.E.U16 R249, desc[UR22][R18.64] ;  /* 0x0000001612f94981 */ /* 0x000f28000c1e1500 */
[----:B------:R-:W5:Y:S04]  /*4240*/  @P4 LDG.E.U16 R251, desc[UR22][R20.64] ;  /* 0x0000001614fb4981 */ /* 0x000f68000c1e1500 */
[----:B------:R-:W2:Y:S04]  /*4250*/  @P5 LDG.E.U16 R226, desc[UR22][R22.64] ;  /* 0x0000001616e25981 */ /* 0x000ea8000c1e1500 */
[----:B------:R-:W2:Y:S04]  /*4260*/  @P5 LDG.E.U16 R228, desc[UR22][R24.64] ;  /* 0x0000001618e45981 */ /* 0x000ea8000c1e1500 */
[----:B------:R-:W2:Y:S04]  /*4270*/  @P6 LDG.E.U16 R230, desc[UR22][R26.64] ;  /* 0x000000161ae66981 */ /* 0x000ea8000c1e1500 */
[----:B------:R-:W2:Y:S04]  /*4280*/  @P6 LDG.E.U16 R232, desc[UR22][R28.64] ;  /* 0x000000161ce86981 */ /* 0x000ea8000c1e1500 */
[----:B------:R-:W2:Y:S04]  /*4290*/  @P3 LDG.E.U16 R245, desc[UR22][R42.64] ;  /* 0x000000162af53981 */ /* 0x000ea8000c1e1500 */
[----:B------:R-:W2:Y:S01]  /*42a0*/  @P3 LDG.E.U16 R247, desc[UR22][R44.64] ;  /* 0x000000162cf73981 */ /* 0x000ea2000c1e1500 */
[----:B------:R-:W-:Y:S01]  /*42b0*/  ISETP.GT.AND P1, PT, R166, 0x2, PT ;  /* 0x00000002a600780c */ /* 0x000fe20003f24270 */
[----:B------:R-:W-:Y:S01]  /*42c0*/  IMAD.WIDE R48, R173, 0x2, R48 ;  /* 0x00000002ad307825 */ /* 0x000fe200078e0230 */
[----:B------:R-:W-:-:S02]  /*42d0*/  PRMT R224, RZ, 0x7610, R224 ;  /* 0x00007610ffe07816 */ /* 0x000fc400000000e0 */
[----:B------:R-:W-:Y:S01]  /*42e0*/  PRMT R222, RZ, 0x7610, R222 ;  /* 0x00007610ffde7816 */ /* 0x000fe200000000de */
[----:B------:R-:W-:Y:S01]  /*42f0*/  IMAD.WIDE R46, R173, 0x2, R46 ;  /* 0x00000002ad2e7825 */ /* 0x000fe200078e022e */
[C---:B------:R-:W-:Y:S02]  /*4300*/  ISETP.GT.AND P3, PT, R166.reuse, 0x4, PT ;  /* 0x00000004a600780c */ /* 0x040fe40003f64270 */
[C---:B------:R-:W-:Y:S02]  /*4310*/  ISETP.GT.AND P5, PT, R166.reuse, 0x5, PT ;  /* 0x00000005a600780c */ /* 0x040fe40003fa4270 */
[----:B------:R-:W-:-:S03]  /*4320*/  ISETP.GT.AND P4, PT, R166, 0x6, PT ;  /* 0x00000006a600780c */ /* 0x000fc60003f84270 */
[----:B------:R-:W2:Y:S04]  /*4330*/  @P1 LDG.E.U16 R224, desc[UR22][R46.64] ;  /* 0x000000162ee01981 */ /* 0x000ea8000c1e1500 */
[----:B------:R-:W2:Y:S01]  /*4340*/  @P1 LDG.E.U16 R222, desc[UR22][R48.64] ;  /* 0x0000001630de1981 */ /* 0x000ea2000c1e1500 */
[----:B------:R-:W-:Y:S01]  /*4350*/  ISETP.GT.AND P1, PT, R166, 0x7, PT ;  /* 0x00000007a600780c */ /* 0x000fe20003f24270 */
[C---:B------:R-:W-:Y:S01]  /*4360*/  IMAD.WIDE R10, R173.reuse, 0x2, R10 ;  /* 0x00000002ad0a7825 */ /* 0x040fe200078e020a */
[----:B------:R-:W-:Y:S02]  /*4370*/  PRMT R192, RZ, 0x7610, R192 ;  /* 0x00007610ffc07816 */ /* 0x000fe400000000c0 */
[----:B------:R-:W-:Y:S01]  /*4380*/  PRMT R190, RZ, 0x7610, R190 ;  /* 0x00007610ffbe7816 */ /* 0x000fe200000000be */
        /* <DEDUP_REMOVED lines=10> */
[----:B------:R-:W2:Y:S03]  /*4430*/  @P4 LDG.E.U16 R205, desc[UR22][R110.64] ;  /* 0x000000166ecd4981 */ /* 0x000ea6000c1e1500 */
[C---:B------:R-:W-:Y:S01]  /*4440*/  IMAD.WIDE R94, R173.reuse, 0x2, R94 ;  /* 0x00000002ad5e7825 */ /* 0x040fe200078e025e */
[----:B------:R-:W2:Y:S03]  /*4450*/  @P5 LDG.E.U16 R219, desc[UR22][R96.64] ;  /* 0x0000001660db5981 */ /* 0x000ea6000c1e1500 */
[C---:B------:R-:W-:Y:S01]  /*4460*/  IMAD.WIDE R80, R173.reuse, 0x2, R80 ;  /* 0x00000002ad507825 */ /* 0x040fe200078e0250 */
[----:B------:R-:W2:Y:S03]  /*4470*/  @P5 LDG.E.U16 R221, desc[UR22][R94.64] ;  /* 0x000000165edd5981 */ /* 0x000ea6000c1e1500 */
[----:B------:R-:W-:Y:S01]  /*4480*/  IMAD.WIDE R78, R173, 0x2, R78 ;  /* 0x00000002ad4e7825 */ /* 0x000fe200078e024e */
[----:B------:R-:W2:Y:S01]  /*4490*/  @P3 LDG.E.U16 R190, desc[UR22][R80.64] ;  /* 0x0000001650be3981 */ /* 0x000ea2000c1e1500 */
[----:B------:R-:W-:-:S03]  /*44a0*/  ISETP.GT.AND P5, PT, R166, 0xa, PT ;  /* 0x0000000aa600780c */ /* 0x000fc60003fa4270 */
[----:B------:R-:W4:Y:S01]  /*44b0*/  @P3 LDG.E.U16 R192, desc[UR22][R78.64] ;  /* 0x000000164ec03981 */ /* 0x000f22000c1e1500 */
[----:B------:R-:W-:-:S03]  /*44c0*/  ISETP.GT.AND P3, PT, R166, 0x9, PT ;  /* 0x00000009a600780c */ /* 0x000fc60003f64270 */
[----:B------:R-:W5:Y:S01]  /*44d0*/  @P4 LDG.E.U16 R203, desc[UR22][R112.64] ;  /* 0x0000001670cb4981 */ /* 0x000f62000c1e1500 */
[----:B------:R-:W-:-:S03]  /*44e0*/  ISETP.GT.AND P4, PT, R166, 0xb, PT ;  /* 0x0000000ba600780c */ /* 0x000fc60003f84270 */
[----:B------:R-:W5:Y:S04]  /*44f0*/  @P1 LDG.E.U16 R189, desc[UR22][R158.64] ;  /* 0x000000169ebd1981 */ /* 0x000f68000c1e1500 */
[----:B------:R-:W5:Y:S01]  /*4500*/  @P1 LDG.E.U16 R187, desc[UR22][R10.64] ;  /* 0x000000160abb1981 */ /* 0x000f62000c1e1500 */
        /* <DEDUP_REMOVED lines=14> */
[----:B------:R-:W5:Y:S03]  /*45f0*/  @P4 LDG.E.U16 R204, desc[UR22][R66.64] ;  /* 0x0000001642cc4981 */ /* 0x000f66000c1e1500 */
[C---:B------:R-:W-:Y:S01]  /*4600*/  IMAD.WIDE R50, R173.reuse, 0x2, R50 ;  /* 0x00000002ad327825 */ /* 0x040fe200078e0232 */
[----:B------:R-:W5:Y:S03]  /*4610*/  @P5 LDG.E.U16 R218, desc[UR22][R52.64] ;  /* 0x0000001634da5981 */ /* 0x000f66000c1e1500 */
[C---:B------:R-:W-:Y:S01]  /*4620*/  IMAD.WIDE R32, R173.reuse, 0x2, R32 ;  /* 0x00000002ad207825 */ /* 0x040fe200078e0220 */
[----:B------:R-:W5:Y:S03]  /*4630*/  @P5 LDG.E.U16 R220, desc[UR22][R50.64] ;  /* 0x0000001632dc5981 */ /* 0x000f66000c1e1500 */
[----:B------:R-:W-:Y:S01]  /*4640*/  IMAD.WIDE R30, R173, 0x2, R30 ;  /* 0x00000002ad1e7825 */ /* 0x000fe200078e021e */
[----:B------:R-:W5:Y:S01]  /*4650*/  @P3 LDG.E.U16 R233, desc[UR22][R32.64] ;  /* 0x0000001620e93981 */ /* 0x000f62000c1e1500 */
[----:B------:R-:W-:-:S03]  /*4660*/  ISETP.GT.AND P5, PT, R166, 0xe, PT ;  /* 0x0000000ea600780c */ /* 0x000fc60003fa4270 */
[----:B------:R-:W5:Y:S01]  /*4670*/  @P3 LDG.E.U16 R237, desc[UR22][R30.64] ;  /* 0x000000161eed3981 */ /* 0x000f62000c1e1500 */
        /* <DEDUP_REMOVED lines=54> */
[----:B------:R-:W-:-:S02]  /*49e0*/  ISETP.GT.AND P6, PT, R166, 0x3, PT ;  /* 0x00000003a600780c */ /* 0x000fc40003fc4270 */
[C---:B------:R-:W-:Y:S01]  /*49f0*/  ISETP.GT.AND P5, PT, R166.reuse, 0x17, PT ;  /* 0x00000017a600780c */ /* 0x040fe20003fa4270 */
        /* <DEDUP_REMOVED lines=19> */
[----:B------:R-:W-:Y:S01]  /*4b30*/  IMAD.WIDE R6, R173, 0x2, R6 ;  /* 0x00000002ad067825 */ /* 0x000fe200078e0206 */
[----:B------:R-:W-:-:S02]  /*4b40*/  PRMT R212, RZ, 0x7610, R212 ;  /* 0x00007610ffd47816 */ /* 0x000fc400000000d4 */
[----:B------:R-:W-:Y:S01]  /*4b50*/  PRMT R210, RZ, 0x7610, R210 ;  /* 0x00007610ffd27816 */ /* 0x000fe200000000d2 */
[C---:B------:R-:W-:Y:S01]  /*4b60*/  IMAD.WIDE R162, R173.reuse, 0x2, R162 ;  /* 0x00000002ada27825 */ /* 0x040fe200078e02a2 */
[----:B------:R-:W5:Y:S03]  /*4b70*/  @P5 LDG.E.U16 R179, desc[UR22][R6.64] ;  /* 0x0000001606b35981 */ /* 0x000f66000c1e1500 */
        /* <DEDUP_REMOVED lines=12> */
[----:B------:R-:W5:Y:S04]  /*4c40*/  @P4 LDG.E.U16 R225, desc[UR22][R38.64] ;  /* 0x0000001626e14981 */ /* 0x000f68000c1e1500 */
        /* <DEDUP_REMOVED lines=29> */
[----:B------:R-:W5:Y:S04]  /*4e20*/  @P3 LDG.E.U16 R194, desc[UR22][R76.64] ;  /* 0x000000164cc23981 */ /* 0x000f68000c1e1500 */
[----:B------:R-:W5:Y:S04]  /*4e30*/  @P3 LDG.E.U16 R196, desc[UR22][R74.64] ;  /* 0x000000164ac43981 */ /* 0x000f68000c1e1500 */
[----:B------:R-:W5:Y:S04]  /*4e40*/  @P4 LDG.E.U16 R193, desc[UR22][R122.64] ;  /* 0x000000167ac14981 */ /* 0x000f68000c1e1500 */
[----:B------:R-:W5:Y:S04]  /*4e50*/  @P4 LDG.E.U16 R191, desc[UR22][R124.64] ;  /* 0x000000167cbf4981 */ /* 0x000f68000c1e1500 */
[----:B------:R-:W5:Y:S04]  /*4e60*/  @P1 LDG.E.U16 R177, desc[UR22][R164.64] ;  /* 0x00000016a4b11981 */ /* 0x000f68000c1e1500 */
[----:B------:R-:W5:Y:S01]  /*4e70*/  @P1 LDG.E.U16 R175, desc[UR22][R4.64] ;  /* 0x0000001604af1981 */ /* 0x000f62000c1e1500 */
[----:B------:R-:W-:Y:S01]  /*4e80*/  BAR.SYNC.DEFER_BLOCKING 0x0 ;  /* 0x0000000000007b1d */ /* 0x000fe20000010000 */
[----:B------:R-:W-:Y:S01]  /*4e90*/  ISETP.GE.AND P1, PT, R171, R166, PT ;  /* 0x000000a6ab00720c */ /* 0x000fe20003f26270 */
        /* <DEDUP_REMOVED lines=9> */
[----:B------:R-:W-:-:S04]  /*4f30*/  IMAD.WIDE R142, R13, 0x2, R142 ;  /* 0x000000020d8e7825 */ /* 0x000fc800078e028e */
[----:B------:R-:W-:-:S04]  /*4f40*/  IMAD.WIDE R138, R13, 0x2, R138 ;  /* 0x000000020d8a7825 */ /* 0x000fc800078e028a */
[C---:B------:R-:W-:Y:S01]  /*4f50*/  IMAD.WIDE R134, R13.reuse, 0x2, R134 ;  /* 0x000000020d867825 */ /* 0x040fe200078e0286 */
[----:B---3--:R0:W-:Y:S03]  /*4f60*/  STS.U16 [R168+UR9+0x4000], R239 ;  /* 0x004000efa8007988 */ /* 0x0081e60008000409 */
[C---:B------:R-:W-:Y:S01]  /*4f70*/  IMAD.WIDE R130, R13.reuse, 0x2, R130 ;  /* 0x000000020d827825 */ /* 0x040fe200078e0282 */
[----:B--2---:R1:W-:Y:S03]  /*4f80*/  STS.U16 [R168+UR9+0x6000], R241 ;  /* 0x006000f1a8007988 */ /* 0x0043e60008000409 */
[----:B------:R-:W-:Y:S01]  /*4f90*/  IMAD.WIDE R126, R13, 0x2, R126 ;  /* 0x000000020d7e7825 */ /* 0x000fe200078e027e */
[----:B----4-:R2:W-:Y:S01]  /*4fa0*/  STS.U16 [R168+UR9+0x4400], R249 ;  /* 0x004400f9a8007988 */ /* 0x0105e20008000409 */
[----:B0-----:R-:W-:-:S03]  /*4fb0*/  PRMT R239, RZ, 0x7610, R239 ;  /* 0x00007610ffef7816 */ /* 0x001fc600000000ef */
[----:B-----5:R0:W-:Y:S01]  /*4fc0*/  STS.U16 [R168+UR9+0x6400], R251 ;  /* 0x006400fba8007988 */ /* 0x0201e20008000409 */
[C---:B------:R-:W-:Y:S01]  /*4fd0*/  IMAD.WIDE R152, R13.reuse, 0x2, R152 ;  /* 0x000000020d987825 */ /* 0x040fe200078e0298 */
[----:B-1----:R-:W-:Y:S02]  /*4fe0*/  PRMT R241, RZ, 0x7610, R241 ;  /* 0x00007610fff17816 */ /* 0x002fe400000000f1 */
[----:B------:R1:W-:Y:S01]  /*4ff0*/  STS.U16 [R168+UR9+0x4800], R226 ;  /* 0x004800e2a8007988 */ /* 0x0003e20008000409 */
[C---:B------:R-:W-:Y:S01]  /*5000*/  IMAD.WIDE R148, R13.reuse, 0x2, R148 ;  /* 0x000000020d947825 */ /* 0x040fe200078e0294 */
[----:B--2---:R-:W-:Y:S02]  /*5010*/  PRMT R249, RZ, 0x7610, R249 ;  /* 0x00007610fff97816 */ /* 0x004fe400000000f9 */
[----:B------:R2:W-:Y:S01]  /*5020*/  STS.U16 [R168+UR9+0x6800], R228 ;  /* 0x006800e4a8007988 */ /* 0x0005e20008000409 */
[----:B------:R-:W-:Y:S01]  /*5030*/  IMAD.WIDE R144, R13, 0x2, R144 ;  /* 0x000000020d907825 */ /* 0x000fe200078e0290 */
[----:B0-----:R-:W-:-:S02]  /*5040*/  PRMT R251, RZ, 0x7610, R251 ;  /* 0x00007610fffb7816 */ /* 0x001fc400000000fb */
[----:B------:R0:W-:Y:S01]  /*5050*/  STS.U16 [R168+UR9+0x4c00], R230 ;  /* 0x004c00e6a8007988 */ /* 0x0001e20008000409 */
[----:B-1----:R-:W-:-:S03]  /*5060*/  PRMT R226, RZ, 0x7610, R226 ;  /* 0x00007610ffe27816 */ /* 0x002fc600000000e2 */
[----:B------:R1:W-:Y:S01]  /*5070*/  STS.U16 [R168+UR9+0x6c00], R232 ;  /* 0x006c00e8a8007988 */ /* 0x0003e20008000409 */
[----:B--2---:R-:W-:-:S03]  /*5080*/  PRMT R228, RZ, 0x7610, R228 ;  /* 0x00007610ffe47816 */ /* 0x004fc600000000e4 */
[----:B------:R2:W-:Y:S01]  /*5090*/  STS.U16 [R248+UR9+0x4080], R245 ;  /* 0x004080f5f8007988 */ /* 0x0005e20008000409 */
[----:B0-----:R-:W-:-:S03]  /*50a0*/  PRMT R230, RZ, 0x7610, R230 ;  /* 0x00007610ffe67816 */ /* 0x001fc600000000e6 */
[----:B------:R0:W-:Y:S01]  /*50b0*/  STS.U16 [R248+UR9+0x6080], R247 ;  /* 0x006080f7f8007988 */ /* 0x0001e20008000409 */
[----:B-1----:R-:W-:Y:S01]  /*50c0*/  PRMT R232, RZ, 0x7610, R232 ;  /* 0x00007610ffe87816 */ /* 0x002fe200000000e8 */
[C---:B------:R-:W-:Y:S02]  /*50d0*/  IMAD.WIDE R140, R13.reuse, 0x2, R140 ;  /* 0x000000020d8c7825 */ /* 0x040fe400078e028c */
[----:B------:R-:W3:Y:S01]  /*50e0*/  @!P1 LDG.E.U16 R226, desc[UR22][R126.64] ;  /* 0x000000167ee29981 */ /* 0x000ee2000c1e1500 */
[----:B--2---:R-:W-:Y:S01]  /*50f0*/  PRMT R245, RZ, 0x7610, R245 ;  /* 0x00007610fff57816 */ /* 0x004fe200000000f5 */
[C---:B------:R-:W-:Y:S02]  /*5100*/  IMAD.WIDE R136, R13.reuse, 0x2, R136 ;  /* 0x000000020d887825 */ /* 0x040fe400078e0288 */
[----:B------:R-:W2:Y:S01]  /*5110*/  @!P1 LDG.E.U16 R228, desc[UR22][R130.64] ;  /* 0x0000001682e49981 */ /* 0x000ea2000c1e1500 */
[----:B0-----:R-:W-:Y:S01]  /*5120*/  PRMT R247, RZ, 0x7610, R247 ;  /* 0x00007610fff77816 */ /* 0x001fe200000000f7 */
[----:B------:R-:W-:-:S02]  /*5130*/  IMAD.WIDE R132, R13, 0x2, R132 ;  /* 0x000000020d847825 */ /* 0x000fc400078e0284 */
[----:B------:R-:W4:Y:S02]  /*5140*/  @!P1 LDG.E.U16 R230, desc[UR22][R134.64] ;  /* 0x0000001686e69981 */ /* 0x000f24000c1e1500 */
[C---:B------:R-:W-:Y:S02]  /*5150*/  IMAD.WIDE R128, R13.reuse, 0x2, R128 ;  /* 0x000000020d807825 */ /* 0x040fe400078e0280 */
[----:B------:R-:W5:Y:S02]  /*5160*/  @!P1 LDG.E.U16 R232, desc[UR22][R138.64] ;  /* 0x000000168ae89981 */ /* 0x000f64000c1e1500 */
[----:B------:R-:W-:Y:S02]  /*5170*/  IMAD.WIDE R156, R13, 0x2, R156 ;  /* 0x000000020d9c7825 */ /* 0x000fe400078e029c */
[----:B------:R-:W2:Y:S04]  /*5180*/  @!P1 LDG.E.U16 R234, desc[UR22][R142.64] ;  /* 0x000000168eea9981 */ /* 0x000ea8000c1e1500 */
        /* <DEDUP_REMOVED lines=11> */
[----:B------:R0:W-:Y:S04]  /*5240*/  STS.U16 [R248+UR9+0x4480], R237 ;  /* 0x004480edf8007988 */ /* 0x0001e80008000409 */
[----:B------:R0:W-:Y:S04]  /*5250*/  STS.U16 [R248+UR9+0x6480], R233 ;  /* 0x006480e9f8007988 */ /* 0x0001e80008000409 */
[----:B------:R0:W-:Y:S04]  /*5260*/  STS.U16 [R248+UR9+0x4880], R229 ;  /* 0x004880e5f8007988 */ /* 0x0001e80008000409 */
[----:B------:R0:W-:Y:S01]  /*5270*/  STS.U16 [R248+UR9+0x6880], R227 ;  /* 0x006880e3f8007988 */ /* 0x0001e20008000409 */
[----:B------:R-:W-:-:S04]  /*5280*/  ULEA UR11, UR24, UR9, 0x3 ;  /* 0x00000009180b7291 */ /* 0x000fc8000f8e18ff */
[----:B------:R-:W-:Y:S01]  /*5290*/  UIADD3 UR11, UPT, UPT, UR11, 0xa000, URZ ;  /* 0x0000a0000b0b7890 */ /* 0x000fe2000fffe0ff */
        /* <DEDUP_REMOVED lines=50> */
[----:B---3--:R0:W-:Y:S04]  /*55c0*/  STS.U16 [R167+UR9+0x9000], R226 ;  /* 0x009000e2a7007988 */ /* 0x0081e80008000409 */
[----:B--2---:R0:W-:Y:S04]  /*55d0*/  STS.U16 [R167+UR9+0x9200], R228 ;  /* 0x009200e4a7007988 */ /* 0x0041e80008000409 */
[----:B----4-:R0:W-:Y:S04]  /*55e0*/  STS.U16 [R167+UR9+0x9400], R230 ;  /* 0x009400e6a7007988 */ /* 0x0101e80008000409 */
[----:B-----5:R0:W-:Y:S04]  /*55f0*/  STS.U16 [R167+UR9+0x9600], R232 ;  /* 0x009600e8a7007988 */ /* 0x0201e80008000409 */
        /* <DEDUP_REMOVED lines=12> */
[----:B------:R1:W-:Y:S06]  /*56c0*/  MEMBAR.ALL.CTA ;  /* 0x0000000000007992 */ /* 0x0003ec0000008000 */
[----:B-1----:R-:W1:Y:S02]  /*56d0*/  FENCE.VIEW.ASYNC.S ;  /* 0x00000000000073c6 */ /* 0x002e640000000000 */
[----:B-1----:R-:W-:Y:S06]  /*56e0*/  BAR.SYNC.DEFER_BLOCKING 0x0 ;  /* 0x0000000000007b1d */ /* 0x002fec0000010000 */
[----:B------:R-:W-:Y:S05]  /*56f0*/  @P0 BRA `(.L_x_9) ;  /* 0x0000000000500947 */ /* 0x000fea0003800000 */
[----:B------:R-:W-:Y:S02]  /*5700*/  UIADD3 UR25, UPT, UPT, UR8, 0x40, URZ ;  /* 0x0000004008197890 */ /* 0x000fe4000fffe0ff */
[----:B------:R-:W-:Y:S01]  /*5710*/  UIADD3 UR34, UPT, UPT, UR8, 0x40, URZ ;  /* 0x0000004008227890 */ /* 0x000fe2000fffe0ff */
        /* <DEDUP_REMOVED lines=9> */
[----:B------:R1:W-:Y:S01]  /*57b0*/  UTCHMMA gdesc[UR16], gdesc[UR12], tmem[UR8], tmem[UR20], idesc[UR21], UPT ;  /* 0x00ff140c100075ea */ /* 0x0003e2000b800008 */
[----:B------:R-:W-:Y:S01]  /*57c0*/  UMOV UR36, 0x0 ;  /* 0x0000000000247882 */ /* 0x000fe20000000000 */
[----:B------:R-:W-:Y:S01]  /*57d0*/  UMOV UR37, 0x8108490 ;  /* 0x0810849000257882 */ /* 0x000fe20000000000 */
[----:B------:R1:W-:Y:S01]  /*57e0*/  UTCHMMA gdesc[UR18], gdesc[UR14], tmem[UR8], tmem[UR30], idesc[UR31], UPT ;  /* 0x00ff1e0e120075ea */ /* 0x0003e2000b800008 */
[----:B------:R-:W-:Y:S01]  /*57f0*/  UMOV UR4, UR6 ;  /* 0x0000000600047c82 */ /* 0x000fe20008000000 */
[----:B------:R1:W-:Y:S01]  /*5800*/  UTCHMMA gdesc[UR26], gdesc[UR12], tmem[UR25], tmem[UR32], idesc[UR33], UPT ;  /* 0x00ff200c1a0075ea */ /* 0x0003e2000b800019 */
[----:B------:R1:W-:Y:S01]  /*5810*/  UTCHMMA gdesc[UR28], gdesc[UR14], tmem[UR34], tmem[UR36], idesc[UR37], UPT ;  /* 0x00ff240e1c0075ea */ /* 0x0003e2000b800022 */
[----:B------:R1:W-:Y:S01]  /*5820*/  UTCBAR [UR4], URZ ;  /* 0x000000ff040073e9 */ /* 0x0003e200080000ff */
[----:B------:R-:W-:Y:S01]  /*5830*/  NOP ;  /* 0x0000000000007918 */ /* 0x000fe20000000000 */
.L_x_9:
[----:B------:R-:W-:Y:S01]  /*5840*/  UIADD3 UR24, UPT, UPT, UR24, 0x1, URZ ;  /* 0x0000000118187890 */ /* 0x000fe2000fffe0ff */
[----:B------:R-:W-:Y:S02]  /*5850*/  VIADD R12, R12, 0xffffffff ;  /* 0xffffffff0c0c7836 */ /* 0x000fe40000000000 */
[----:B------:R-:W-:Y:S01]  /*5860*/  VIADD R166, R166, 0xffffffe0 ;  /* 0xffffffe0a6a67836 */ /* 0x000fe20000000000 */
[----:B------:R-:W-:Y:S02]  /*5870*/  UISETP.GT.AND UP1, UPT, UR24, 0x1, UPT ;  /* 0x000000011800788c */ /* 0x000fe4000bf24270 */
[----:B------:R-:W-:Y:S02]  /*5880*/  ISETP.NE.U32.AND P1, PT, R12, RZ, PT ;  /* 0x000000ff0c00720c */ /* 0x000fe40003f25070 */
[----:B-1----:R-:W-:Y:S02]  /*5890*/  USEL UR4, URZ, 0x1, !UP1 ;  /* 0x00000001ff047887 */ /* 0x002fe4000c800000 */
[----:B------:R-:W-:-:S02]  /*58a0*/  USEL UR24, UR24, URZ, !UP1 ;  /* 0x000000ff18187287 */ /* 0x000fc4000c800000 */
[----:B------:R-:W-:-:S03]  /*58b0*/  ULOP3.LUT UR6, UR5, UR4, URZ, 0x3c, !UPT ;  /* 0x0000000405067292 */ /* 0x000fc6000f8e3cff */
[----:B------:R-:W-:-:S04]  /*58c0*/  UMOV UR4, UR5 ;  /* 0x0000000500047c82 */ /* 0x000fc80008000000 */
[----:B------:R-:W-:Y:S01]  /*58d0*/  UMOV UR5, UR6 ;  /* 0x0000000600057c82 */ /* 0x000fe20008000000 */
[----:B------:R-:W-:Y:S05]  /*58e0*/  @P1 BRA `(.L_x_10) ;  /* 0xffffffe400d41947 */ /* 0x000fea000383ffff */
.L_x_7:
[----:B------:R-:W1:Y:S01]  /*58f0*/  LDC R133, c[0x0][0x3b4] ;  /* 0x0000ed00ff857b82 */ /* 0x000e620000000800 */
[----:B------:R-:W-:-:S13]  /*5900*/  ISETP.GE.AND P0, PT, R169, 0x20, PT ;  /* 0x00000020a900780c */ /* 0x000fda0003f06270 */
[----:B------:R-:W-:Y:S05]  /*5910*/  @!P0 BRA `(.L_x_11) ;  /* 0x0000000000108947 */ /* 0x000fea0003800000 */
[----:B------:R-:W-:-:S06]  /*5920*/  USHF.L.U32 UR4, UR4, 0x1f, URZ ;  /* 0x0000001f04047899 */ /* 0x000fcc00080006ff */
[----:B------:R-:W-:-:S04]  /*5930*/  IMAD.U32 R4, RZ, RZ, UR4 ;  /* 0x00000004ff047e24 */ /* 0x000fc8000f8e00ff */
[----:B------:R-:W2:Y:S02]  /*5940*/  SYNCS.PHASECHK.TRANS64.TRYWAIT P0, [UR11], R4 ;  /* 0x00000004ff0075a7 */ /* 0x000ea4000800110b */
[----:B--2---:R-:W-:Y:S05]  /*5950*/  @!P0 BRA `(.L_x_12) ;  /* 0x0000002c00f88947 */ /* 0x004fea0003800000 */
.L_x_11:
[----:B------:R-:W-:Y:S01]  /*5960*/  BAR.SYNC.DEFER_BLOCKING 0x0 ;  /* 0x0000000000007b1d */ /* 0x000fe20000010000 */
[C---:B------:R-:W-:Y:S02]  /*5970*/  VIADD R132, R2.reuse, 0x4 ;  /* 0x0000000402847836 */ /* 0x040fe40000000000 */
[C---:B------:R-:W-:Y:S02]  /*5980*/  VIADD R136, R2.reuse, 0x1 ;  /* 0x0000000102887836 */ /* 0x040fe40000000000 */
[C---:B------:R-:W-:Y:S01]  /*5990*/  VIADD R135, R2.reuse, 0x2 ;  /* 0x0000000202877836 */ /* 0x040fe20000000000 */
[----:B------:R-:W2:Y:S01]  /*59a0*/  LDCU.128 UR4, c[0x0][0x390] ;  /* 0x00007200ff0477ac */ /* 0x000ea20008000c00 */
[C---:B------:R-:W-:Y:S02]  /*59b0*/  VIADD R134, R2.reuse, 0x3 ;  /* 0x0000000302867836 */ /* 0x040fe40000000000 */
[----:B------:R-:W-:Y:S01]  /*59c0*/  VIADD R145, R2, 0x5 ;  /* 0x0000000502917836 */ /* 0x000fe20000000000 */
[----:B------:R-:W3:Y:S02]  /*59d0*/  @!P2 SYNCS.CCTL.IV [UR9+0xa000] ;  /* 0x00a00000ff00a9b1 */ /* 0x000ee40008000009 */
[----:B---3--:R-:W-:Y:S01]  /*59e0*/  BAR.SYNC.DEFER_BLOCKING 0x0 ;  /* 0x0000000000007b1d */ /* 0x008fe20000010000 */
[----:B--2---:R-:W-:Y:S01]  /*59f0*/  ISETP.GE.AND P0, PT, R132, UR7, PT ;  /* 0x0000000784007c0c */ /* 0x004fe2000bf06270 */
[C---:B-1----:R-:W-:Y:S01]  /*5a00*/  IMAD R132, R0.reuse, R133, RZ ;  /* 0x0000008500847224 */ /* 0x042fe200078e02ff */
[----:B------:R-:W-:-:S02]  /*5a10*/  ISETP.GE.AND P1, PT, R0, UR6, PT ;  /* 0x0000000600007c0c */ /* 0x000fc4000bf26270 */
[----:B------:R-:W-:Y:S02]  /*5a20*/  ISETP.GE.AND P5, PT, R136, UR7, PT ;  /* 0x0000000788007c0c */ /* 0x000fe4000bfa6270 */
[----:B------:R-:W-:Y:S01]  /*5a30*/  ISETP.LT.AND P1, PT, R2, UR7, !P1 ;  /* 0x0000000702007c0c */ /* 0x000fe2000cf21270 */
[----:B------:R-:W1:Y:S01]  /*5a40*/  LDTM.x128 R4, tmem[UR10] ;  /* 0x0000000a000479ee */ /* 0x000e6200083c0000 */
[----:B------:R-:W2:Y:S01]  /*5a50*/  LDCU UR10, c[0x0][0x3b8] ;  /* 0x00007700ff0a77ac */ /* 0x000ea20008000800 */
[----:B------:R-:W-:Y:S02]  /*5a60*/  ISETP.GE.AND P3, PT, R135, UR7, PT ;  /* 0x0000000787007c0c */ /* 0x000fe4000bf66270 */
[----:B------:R-:W-:Y:S01]  /*5a70*/  ISETP.GE.AND P4, PT, R134, UR7, PT ;  /* 0x0000000786007c0c */ /* 0x000fe2000bf86270 */
[----:B------:R-:W3:Y:S01]  /*5a80*/  @!P2 SYNCS.CCTL.IV [UR9+0xa008] ;  /* 0x00a00800ff00a9b1 */ /* 0x000ee20008000009 */
[C---:B------:R-:W-:Y:S01]  /*5a90*/  ISETP.GE.AND P2, PT, R2.reuse, UR7, PT ;  /* 0x0000000702007c0c */ /* 0x040fe2000bf46270 */
[----:B------:R-:W-:Y:S01]  /*5aa0*/  NOP ;  /* 0x0000000000007918 */ /* 0x000fe20000000000 */
[----:B--2---:R-:W-:-:S02]  /*5ab0*/  IMAD R135, R2, UR10, RZ ;  /* 0x0000000a02877c24 */ /* 0x004fc4000f8e02ff */
[----:B------:R-:W-:Y:S02]  /*5ac0*/  ISETP.LT.AND P2, PT, R3, UR6, !P2 ;  /* 0x0000000603007c0c */ /* 0x000fe4000d741270 */
[----:B------:R-:W-:Y:S01]  /*5ad0*/  VIADD R141, R135, UR10 ;  /* 0x0000000a878d7c36 */ /* 0x000fe20008000000 */
[----:B-1----:R-:W-:Y:S02]  /*5ae0*/  F2FP.BF16.F32.PACK_AB R142, R69, R68 ;  /* 0x00000044458e723e */ /* 0x002fe400000010ff */
[----:B------:R-:W-:Y:S01]  /*5af0*/  F2FP.BF16.F32.PACK_AB R140, R5, R4 ;  /* 0x00000004058c723e */ /* 0x000fe200000010ff */
[----:B------:R-:W-:Y:S01]  /*5b00*/  IMAD R5, R133, 0x80, R132 ;  /* 0x0000008085057824 */ /* 0x000fe200078e0284 */
[----:B------:R-:W-:Y:S02]  /*5b10*/  LEA R68, P6, R132, UR4, 0x1 ;  /* 0x0000000484447c11 */ /* 0x000fe4000f8c08ff */
[----:B------:R-:W-:Y:S02]  /*5b20*/  PRMT R143, R140, 0x7632, R143 ;  /* 0x000076328c8f7816 */ /* 0x000fe4000000008f */
[----:B------:R-:W-:-:S02]  /*5b30*/  LEA.HI.X.SX32 R69, R132, UR5, 0x1, P6 ;  /* 0x0000000584457c11 */ /* 0x000fc4000b0f0eff */
[----:B------:R-:W-:Y:S02]  /*5b40*/  LEA R4, P6, R5, UR4, 0x1 ;  /* 0x0000000405047c11 */ /* 0x000fe4000f8c08ff */
[----:B------:R-:W-:Y:S01]  /*5b50*/  PRMT R144, R142, 0x7632, R144 ;  /* 0x000076328e907816 */ /* 0x000fe20000000090 */
[--C-:B------:R-:W-:Y:S01]  /*5b60*/  IMAD.WIDE R132, R135, 0x2, R68.reuse ;  /* 0x0000000287847825 */ /* 0x100fe200078e0244 */
[----:B------:R-:W-:Y:S02]  /*5b70*/  LEA.HI.X.SX32 R5, R5, UR5, 0x1, P6 ;  /* 0x0000000505057c11 */ /* 0x000fe4000b0f0eff */
[----:B------:R-:W-:Y:S01]  /*5b80*/  ISETP.LT.AND P6, PT, R0, UR6, !P5 ;  /* 0x0000000600007c0c */ /* 0x000fe2000efc1270 */
[----:B------:R-:W-:Y:S01]  /*5b90*/  IMAD.WIDE R136, R141, 0x2, R68 ;  /* 0x000000028d887825 */ /* 0x000fe200078e0244 */
[----:B------:R-:W-:Y:S01]  /*5ba0*/  ISETP.LT.AND P5, PT, R3, UR6, !P5 ;  /* 0x0000000603007c0c */ /* 0x000fe2000efa1270 */
[----:B------:R1:W-:Y:S01]  /*5bb0*/  @P1 STG.E.U16 desc[UR22][R132.64], R140 ;  /* 0x0000008c84001986 */ /* 0x0003e2000c101516 */
[----:B------:R-:W-:Y:S01]  /*5bc0*/  ISETP.GE.AND P1, PT, R145, UR7, PT ;  /* 0x0000000791007c0c */ /* 0x000fe2000bf26270 */
[----:B------:R-:W-:Y:S01]  /*5bd0*/  IMAD.WIDE R134, R135, 0x2, R4 ;  /* 0x0000000287867825 */ /* 0x000fe200078e0204 */
[----:B------:R-:W-:-:S02]  /*5be0*/  F2FP.BF16.F32.PACK_AB R12, R13, R12 ;  /* 0x0000000c0d0c723e */ /* 0x000fc400000010ff */
[----:B------:R-:W-:Y:S01]  /*5bf0*/  F2FP.BF16.F32.PACK_AB R76, R77, R76 ;  /* 0x0000004c4d4c723e */ /* 0x000fe200000010ff */
[----:B------:R-:W-:Y:S01]  /*5c00*/  IMAD.WIDE R138, R141, 0x2, R4 ;  /* 0x000000028d8a7825 */ /* 0x000fe200078e0204 */
[----:B------:R2:W-:Y:S01]  /*5c10*/  @P2 STG.E.U16 desc[UR22][R134.64], R142 ;  /* 0x0000008e86002986 */ /* 0x0005e2000c101516 */
[C---:B------:R-:W-:Y:S02]  /*5c20*/  ISETP.LT.AND P2, PT, R0.reuse, UR6, !P3 ;  /* 0x0000000600007c0c */ /* 0x040fe4000df41270 */
[C---:B------:R-:W-:Y:S01]  /*5c30*/  ISETP.LT.AND P3, PT, R3.reuse, UR6, !P3 ;  /* 0x0000000603007c0c */ /* 0x040fe2000df61270 */
[----:B------:R4:W-:Y:S01]  /*5c40*/  @P6 STG.E.U16 desc[UR22][R136.64], R143 ;  /* 0x0000008f88006986 */ /* 0x0009e2000c101516 */
[----:B------:R-:W-:Y:S01]  /*5c50*/  ISETP.LT.AND P6, PT, R0, UR6, !P4 ;  /* 0x0000000600007c0c */ /* 0x000fe2000e7c1270 */
[----:B-1----:R-:W-:Y:S01]  /*5c60*/  VIADD R140, R2, 0x6 ;  /* 0x00000006028c7836 */ /* 0x002fe20000000000 */
[----:B------:R-:W-:Y:S01]  /*5c70*/  ISETP.LT.AND P4, PT, R3, UR6, !P4 ;  /* 0x0000000603007c0c */ /* 0x000fe2000e781270 */
[----:B------:R1:W-:Y:S01]  /*5c80*/  @P5 STG.E.U16 desc[UR22][R138.64], R144 ;  /* 0x000000908a005986 */ /* 0x0003e2000c101516 */
[----:B------:R-:W-:-:S02]  /*5c90*/  F2FP.BF16.F32.PACK_AB R14, R15, R14 ;  /* 0x0000000e0f0e723e */ /* 0x000fc400000010ff */
[----:B------:R-:W-:Y:S01]  /*5ca0*/  ISETP.GE.AND P5, PT, R140, UR7, PT ;  /* 0x000000078c007c0c */ /* 0x000fe2000bfa6270 */
[----:B--2---:R-:W-:Y:S01]  /*5cb0*/  VIADD R134, R2, 0x7 ;  /* 0x0000000702867836 */ /* 0x004fe20000000000 */
[----:B------:R-:W-:Y:S02]  /*5cc0*/  F2FP.BF16.F32.PACK_AB R135, R7, R6 ;  /* 0x000000060787723e */ /* 0x000fe400000010ff */
[----:B------:R-:W-:Y:S02]  /*5cd0*/  F2FP.BF16.F32.PACK_AB R78, R79, R78 ;  /* 0x0000004e4f4e723e */ /* 0x000fe400000010ff */
[----:B----4-:R-:W-:Y:S01]  /*5ce0*/  F2FP.BF16.F32.PACK_AB R137, R71, R70 ;  /* 0x000000464789723e */ /* 0x010fe200000010ff */
[----:B------:R-:W-:Y:S01]  /*5cf0*/  VIADD R71, R141, UR10 ;  /* 0x0000000a8d477c36 */ /* 0x000fe20008000000 */
[C---:B------:R-:W-:Y:S02]  /*5d00*/  PRMT R136, R135.reuse, 0x7610, R136 ;  /* 0x0000761087887816 */ /* 0x040fe40000000088 */
[----:B-1----:R-:W-:Y:S01]  /*5d10*/  PRMT R138, R135, 0x7632, R138 ;  /* 0x00007632878a7816 */ /* 0x002fe2000000008a */
[----:B------:R-:W-:Y:S01]  /*5d20*/  VIADD R141, R71, UR10 ;  /* 0x0000000a478d7c36 */ /* 0x000fe20008000000 */
[----:B------:R-:W-:Y:S01]  /*5d30*/  F2FP.BF16.F32.PACK_AB R16, R17, R16 ;  /* 0x000000101110723e */ /* 0x000fe200000010ff */
[----:B------:R-:W-:Y:S01]  /*5d40*/  IMAD.WIDE R6, R71, 0x2, R68 ;  /* 0x0000000247067825 */ /* 0x000fe200078e0244 */
[----:B------:R-:W-:-:S02]  /*5d50*/  F2FP.BF16.F32.PACK_AB R80, R81, R80 ;  /* 0x000000505150723e */ /* 0x000fc400000010ff */
[----:B------:R-:W-:Y:S01]  /*5d60*/  F2FP.BF16.F32.PACK_AB R18, R19, R18 ;  /* 0x000000121312723e */ /* 0x000fe200000010ff */
[----:B------:R-:W-:Y:S01]  /*5d70*/  IMAD.WIDE R70, R71, 0x2, R4 ;  /* 0x0000000247467825 */ /* 0x000fe200078e0204 */
[----:B------:R1:W-:Y:S01]  /*5d80*/  @P2 STG.E.U16 desc[UR22][R6.64], R136 ;  /* 0x0000008806002986 */ /* 0x0003e2000c101516 */
[----:B------:R-:W-:Y:S02]  /*5d90*/  ISETP.GE.AND P2, PT, R134, UR7, PT ;  /* 0x0000000786007c0c */ /* 0x000fe4000bf46270 */
[----:B------:R-:W-:Y:S01]  /*5da0*/  IMAD.WIDE R132, R141, 0x2, R68 ;  /* 0x000000028d847825 */ /* 0x000fe200078e0244 */
[----:B------:R-:W-:Y:S01]  /*5db0*/  @P3 STG.E.U16 desc[UR22][R70.64], R137 ;  /* 0x0000008946003986 */ /* 0x000fe2000c101516 */
[----:B------:R-:W-:Y:S02]  /*5dc0*/  F2FP.BF16.F32.PACK_AB R82, R83, R82 ;  /* 0x000000525352723e */ /* 0x000fe400000010ff */
[----:B------:R-:W-:Y:S01]  /*5dd0*/  VIADD R135, R2, 0x8 ;  /* 0x0000000802877836 */ /* 0x000fe20000000000 */
[----:B------:R2:W-:Y:S01]  /*5de0*/  @P6 STG.E.U16 desc[UR22][R132.64], R138 ;  /* 0x0000008a84006986 */ /* 0x0005e2000c101516 */
[----:B------:R-:W-:Y:S01]  /*5df0*/  ISETP.LT.AND P6, PT, R0, UR6, !P0 ;  /* 0x0000000600007c0c */ /* 0x000fe2000c7c1270 */
[----:B------:R-:W-:Y:S01]  /*5e00*/  VIADD R134, R2, 0x9 ;  /* 0x0000000902867836 */ /* 0x000fe20000000000 */
[----:B------:R-:W-:Y:S01]  /*5e10*/  ISETP.LT.AND P0, PT, R3, UR6, !P0 ;  /* 0x0000000603007c0c */ /* 0x000fe2000c701270 */
[----:B-1----:R-:W-:Y:S01]  /*5e20*/  IMAD.WIDE R6, R141, 0x2, R4 ;  /* 0x000000028d067825 */ /* 0x002fe200078e0204 */
[----:B------:R-:W-:-:S02]  /*5e30*/  PRMT R136, R137, 0x7632, R136 ;  /* 0x0000763289887816 */ /* 0x000fc40000000088 */
[----:B------:R-:W-:Y:S02]  /*5e40*/  ISETP.GE.AND P3, PT, R135, UR7, PT ;  /* 0x0000000787007c0c */ /* 0x000fe4000bf66270 */
[----:B------:R-:W-:Y:S01]  /*5e50*/  F2FP.BF16.F32.PACK_AB R20, R21, R20 ;  /* 0x000000141514723e */ /* 0x000fe200000010ff */
[----:B------:R1:W-:Y:S01]  /*5e60*/  @P4 STG.E.U16 desc[UR22][R6.64], R136 ;  /* 0x0000008806004986 */ /* 0x0003e2000c101516 */
[----:B------:R-:W-:Y:S01]  /*5e70*/  ISETP.GE.AND P4, PT, R134, UR7, PT ;  /* 0x0000000786007c0c */ /* 0x000fe2000bf86270 */
[----:B------:R-:W-:Y:S01]  /*5e80*/  VIADD R134, R2, 0xa ;  /* 0x0000000a02867836 */ /* 0x000fe20000000000 */
[----:B--2---:R-:W-:Y:S01]  /*5e90*/  F2FP.BF16.F32.PACK_AB R133, R73, R72 ;  /* 0x000000484985723e */ /* 0x004fe200000010ff */
[----:B------:R-:W-:Y:S01]  /*5ea0*/  VIADD R73, R141, UR10 ;  /* 0x0000000a8d497c36 */ /* 0x000fe20008000000 */
[----:B------:R-:W-:Y:S02]  /*5eb0*/  F2FP.BF16.F32.PACK_AB R72, R9, R8 ;  /* 0x000000080948723e */ /* 0x000fe400000010ff */
[----:B------:R-:W-:Y:S01]  /*5ec0*/  F2FP.BF16.F32.PACK_AB R132, R75, R74 ;  /* 0x0000004a4b84723e */ /* 0x000fe200000010ff */
[----:B------:R-:W-:Y:S01]  /*5ed0*/  IMAD.WIDE R8, R73, 0x2, R68 ;  /* 0x0000000249087825 */ /* 0x000fe200078e0244 */
[----:B------:R-:W-:-:S02]  /*5ee0*/  F2FP.BF16.F32.PACK_AB R74, R11, R10 ;  /* 0x0000000a0b4a723e */ /* 0x000fc400000010ff */
[----:B------:R-:W-:Y:S01]  /*5ef0*/  F2FP.BF16.F32.PACK_AB R84, R85, R84 ;  /* 0x000000545554723e */ /* 0x000fe200000010ff */
[C---:B------:R-:W-:Y:S01]  /*5f00*/  IMAD.WIDE R70, R73.reuse, 0x2, R4 ;  /* 0x0000000249467825 */ /* 0x040fe200078e0204 */
[----:B------:R2:W-:Y:S01]  /*5f10*/  @P6 STG.E.U16 desc[UR22][R8.64], R72 ;  /* 0x0000004808006986 */ /* 0x0005e2000c101516 */
[C---:B------:R-:W-:Y:S02]  /*5f20*/  ISETP.LT.AND P6, PT, R0.reuse, UR6, !P5 ;  /* 0x0000000600007c0c */ /* 0x040fe4000efc1270 */
[----:B------:R-:W-:Y:S01]  /*5f30*/  VIADD R73, R73, UR10 ;  /* 0x0000000a49497c36 */ /* 0x000fe20008000000 */
[----:B------:R4:W-:Y:S01]  /*5f40*/  @P0 STG.E.U16 desc[UR22][R70.64], R133 ;  /* 0x0000008546000986 */ /* 0x0009e2000c101516 */
[----:B------:R-:W-:Y:S02]  /*5f50*/  ISETP.LT.AND P0, PT, R0, UR6, !P1 ;  /* 0x0000000600007c0c */ /* 0x000fe4000cf01270 */
[----:B------:R-:W-:Y:S01]  /*5f60*/  ISETP.LT.AND P1, PT, R3, UR6, !P1 ;  /* 0x0000000603007c0c */ /* 0x000fe2000cf21270 */
[----:B------:R-:W-:Y:S01]  /*5f70*/  VIADD R75, R73, UR10 ;  /* 0x0000000a494b7c36 */ /* 0x000fe20008000000 */
[----:B------:R-:W-:Y:S01]  /*5f80*/  ISETP.LT.AND P5, PT, R3, UR6, !P5 ;  /* 0x0000000603007c0c */ /* 0x000fe2000efa1270 */
[----:B-1----:R-:W-:Y:S01]  /*5f90*/  IMAD.WIDE R6, R73, 0x2, R68 ;  /* 0x0000000249067825 */ /* 0x002fe200078e0244 */
[----:B------:R-:W-:-:S02]  /*5fa0*/  PRMT R19, R20, 0x7632, R19 ;  /* 0x0000763214137816 */ /* 0x000fc40000000013 */
[----:B--2---:R-:W-:Y:S01]  /*5fb0*/  PRMT R72, R72, 0x7632, R72 ;  /* 0x0000763248487816 */ /* 0x004fe20000000048 */
[----:B------:R-:W-:Y:S01]  /*5fc0*/  IMAD.WIDE R8, R73, 0x2, R4 ;  /* 0x0000000249087825 */ /* 0x000fe200078e0204 */
[----:B------:R-:W-:Y:S02]  /*5fd0*/  F2FP.BF16.F32.PACK_AB R22, R86, R22 ;  /* 0x000000165616723e */ /* 0x000fe400000010ff */
[----:B----4-:R-:W-:Y:S01]  /*5fe0*/  PRMT R133, R133, 0x7632, R133 ;  /* 0x0000763285857816 */ /* 0x010fe20000000085 */
[C---:B------:R-:W-:Y:S01]  /*5ff0*/  IMAD.WIDE R10, R75.reuse, 0x2, R68 ;  /* 0x000000024b0a7825 */ /* 0x040fe200078e0244 */
[----:B------:R1:W-:Y:S01]  /*6000*/  @P0 STG.E.U16 desc[UR22][R6.64], R72 ;  /* 0x0000004806000986 */ /* 0x0003e2000c101516 */
[----:B------:R-:W-:Y:S02]  /*6010*/  ISETP.GE.AND P0, PT, R134, UR7, PT ;  /* 0x0000000786007c0c */ /* 0x000fe4000bf06270 */
[----:B------:R-:W-:Y:S01]  /*6020*/  IMAD.WIDE R70, R75, 0x2, R4 ;  /* 0x000000024b467825 */ /* 0x000fe200078e0204 */
[----:B------:R2:W-:Y:S01]  /*6030*/  @P1 STG.E.U16 desc[UR22][R8.64], R133 ;  /* 0x0000008508001986 */ /* 0x0005e2000c101516 */
[----:B------:R-:W-:-:S02]  /*6040*/  ISETP.LT.AND P1, PT, R0, UR6, !P2 ;  /* 0x0000000600007c0c */ /* 0x000fc4000d721270 */
[----:B------:R-:W-:Y:S01]  /*6050*/  ISETP.LT.AND P2, PT, R3, UR6, !P2 ;  /* 0x0000000603007c0c */ /* 0x000fe2000d741270 */
[----:B------:R4:W-:Y:S01]  /*6060*/  @P6 STG.E.U16 desc[UR22][R10.64], R74 ;  /* 0x0000004a0a006986 */ /* 0x0009e2000c101516 */
[----:B------:R-:W-:Y:S01]  /*6070*/  VIADD R75, R75, UR10 ;  /* 0x0000000a4b4b7c36 */ /* 0x000fe20008000000 */
[----:B------:R-:W-:Y:S01]  /*6080*/  ISETP.LT.AND P6, PT, R0, UR6, !P3 ;  /* 0x0000000600007c0c */ /* 0x000fe2000dfc1270 */
[----:B------:R-:W-:Y:S01]  /*6090*/  VIADD R73, R2, 0xb ;  /* 0x0000000b02497836 */ /* 0x000fe20000000000 */
[----:B------:R-:W-:Y:S01]  /*60a0*/  PRMT R134, R74, 0x7632, R134 ;  /* 0x000076324a867816 */ /* 0x000fe20000000086 */
[C---:B------:R-:W-:Y:S01]  /*60b0*/  VIADD R13, R75.reuse, UR10 ;  /* 0x0000000a4b0d7c36 */ /* 0x040fe20008000000 */
[----:B------:R5:W-:Y:S01]  /*60c0*/  @P5 STG.E.U16 desc[UR22][R70.64], R132 ;  /* 0x0000008446005986 */ /* 0x000be2000c101516 */
[----:B-1----:R-:W-:Y:S01]  /*60d0*/  IMAD.WIDE R6, R75, 0x2, R68 ;  /* 0x000000024b067825 */ /* 0x002fe200078e0244 */
[----:B------:R-:W-:Y:S02]  /*60e0*/  ISETP.LT.AND P3, PT, R3, UR6, !P3 ;  /* 0x0000000603007c0c */ /* 0x000fe4000df61270 */
[----:B------:R-:W-:Y:S01]  /*60f0*/  ISETP.GE.AND P5, PT, R73, UR7, PT ;  /* 0x0000000749007c0c */ /* 0x000fe2000bfa6270 */
[----:B--2---:R-:W-:Y:S01]  /*6100*/  IMAD.WIDE R8, R75, 0x2, R4 ;  /* 0x000000024b087825 */ /* 0x004fe200078e0204 */
[----:B----4-:R-:W-:Y:S01]  /*6110*/  PRMT R74, R132, 0x7632, R74 ;  /* 0x00007632844a7816 */ /* 0x010fe2000000004a */
[----:B------:R1:W-:Y:S01]  /*6120*/  @P1 STG.E.U16 desc[UR22][R6.64], R134 ;  /* 0x0000008606001986 */ /* 0x0003e2000c101516 */
[----:B------:R-:W-:Y:S01]  /*6130*/  PRMT R73, R12, 0x7632, R73 ;  /* 0x000076320c497816 */ /* 0x000fe20000000049 */
[----:B------:R-:W-:Y:S01]  /*6140*/  IMAD.WIDE R10, R13, 0x2, R68 ;  /* 0x000000020d0a7825 */ /* 0x000fe200078e0244 */
[----:B------:R-:W-:Y:S01]  /*6150*/  F2FP.BF16.F32.PACK_AB R23, R87, R23 ;  /* 0x000000175717723e */ /* 0x000fe200000010ff */
[----:B------:R2:W-:Y:S01]  /*6160*/  @P2 STG.E.U16 desc[UR22][R8.64], R74 ;  /* 0x0000004a08002986 */ /* 0x0005e2000c101516 */
[----:B------:R-:W-:Y:S01]  /*6170*/  F2FP.BF16.F32.PACK_AB R24, R88, R24 ;  /* 0x000000185818723e */ /* 0x000fe200000010ff */
[----:B-----5:R-:W-:Y:S01]  /*6180*/  VIADD R71, R13, UR10 ;  /* 0x0000000a0d477c36 */ /* 0x020fe20008000000 */
[----:B------:R-:W-:Y:S01]  /*6190*/  F2FP.BF16.F32.PACK_AB R25, R89, R25 ;  /* 0x000000195919723e */ /* 0x000fe200000010ff */
[----:B------:R4:W-:Y:S01]  /*61a0*/  @P6 STG.E.U16 desc[UR22][R10.64], R12 ;  /* 0x0000000c0a006986 */ /* 0x0009e2000c101516 */
[----:B------:R-:W-:Y:S01]  /*61b0*/  ISETP.LT.AND P6, PT, R0, UR6, !P4 ;  /* 0x0000000600007c0c */ /* 0x000fe2000e7c1270 */
[----:B------:R-:W-:Y:S01]  /*61c0*/  VIADD R72, R2, 0xc ;  /* 0x0000000c02487836 */ /* 0x000fe20000000000 */
[----:B------:R-:W-:Y:S01]  /*61d0*/  ISETP.LT.AND P4, PT, R3, UR6, !P4 ;  /* 0x0000000603007c0c */ /* 0x000fe2000e781270 */
[----:B-1----:R-:W-:Y:S01]  /*61e0*/  IMAD.WIDE R6, R13, 0x2, R4 ;  /* 0x000000020d067825 */ /* 0x002fe200078e0204 */
[----:B------:R-:W-:-:S02]  /*61f0*/  F2FP.BF16.F32.PACK_AB R26, R90, R26 ;  /* 0x0000001a5a1a723e */ /* 0x000fc400000010ff */
[----:B------:R-:W-:Y:S01]  /*6200*/  ISETP.GE.AND P1, PT, R72, UR7, PT ;  /* 0x0000000748007c0c */ /* 0x000fe2000bf26270 */
[----:B--2---:R-:W-:Y:S01]  /*6210*/  IMAD.WIDE R8, R71, 0x2, R68 ;  /* 0x0000000247087825 */ /* 0x004fe200078e0244 */
[----:B------:R1:W-:Y:S01]  /*6220*/  @P3 STG.E.U16 desc[UR22][R6.64], R76 ;  /* 0x0000004c06003986 */ /* 0x0003e2000c101516 */
[----:B------:R-:W-:Y:S02]  /*6230*/  F2FP.BF16.F32.PACK_AB R27, R91, R27 ;  /* 0x0000001b5b1b723e */ /* 0x000fe400000010ff */
[----:B----4-:R-:W-:Y:S01]  /*6240*/  PRMT R12, R76, 0x7632, R12 ;  /* 0x000076324c0c7816 */ /* 0x010fe2000000000c */
[C---:B------:R-:W-:Y:S01]  /*6250*/  IMAD.WIDE R10, R71.reuse, 0x2, R4 ;  /* 0x00000002470a7825 */ /* 0x040fe200078e0204 */
[----:B------:R2:W-:Y:S01]  /*6260*/  @P6 STG.E.U16 desc[UR22][R8.64], R73 ;  /* 0x0000004908006986 */ /* 0x0005e2000c101516 */
[C---:B------:R-:W-:Y:S02]  /*6270*/  ISETP.LT.AND P6, PT, R0.reuse, UR6, !P5 ;  /* 0x0000000600007c0c */ /* 0x040fe4000efc1270 */
[----:B------:R-:W-:Y:S01]  /*6280*/  VIADD R71, R71, UR10 ;  /* 0x0000000a47477c36 */ /* 0x000fe20008000000 */
[----:B------:R4:W-:Y:S01]  /*6290*/  @P4 STG.E.U16 desc[UR22][R10.64], R12 ;  /* 0x0000000c0a004986 */ /* 0x0009e2000c101516 */
[----:B------:R-:W-:Y:S01]  /*62a0*/  ISETP.LT.AND P4, PT, R0, UR6, !P0 ;  /* 0x0000000600007c0c */ /* 0x000fe2000c781270 */
[----:B------:R-:W-:Y:S01]  /*62b0*/  VIADD R72, R2, 0xd ;  /* 0x0000000d02487836 */ /* 0x000fe20000000000 */
[----:B------:R-:W-:Y:S01]  /*62c0*/  ISETP.LT.AND P0, PT, R3, UR6, !P0 ;  /* 0x0000000603007c0c */ /* 0x000fe2000c701270 */
[----:B------:R-:W-:Y:S01]  /*62d0*/  VIADD R15, R71, UR10 ;  /* 0x0000000a470f7c36 */ /* 0x000fe20008000000 */
[----:B------:R-:W-:Y:S01]  /*62e0*/  ISETP.LT.AND P5, PT, R3, UR6, !P5 ;  /* 0x0000000603007c0c */ /* 0x000fe2000efa1270 */
[----:B-1----:R-:W-:Y:S01]  /*62f0*/  IMAD.WIDE R6, R71, 0x2, R68 ;  /* 0x0000000247067825 */ /* 0x002fe200078e0244 */
[----:B------:R-:W-:-:S02]  /*6300*/  ISETP.GE.AND P2, PT, R72, UR7, PT ;  /* 0x0000000748007c0c */ /* 0x000fc4000bf46270 */
[----:B------:R-:W-:Y:S01]  /*6310*/  PRMT R72, R14, 0x7632, R72 ;  /* 0x000076320e487816 */ /* 0x000fe20000000048 */
[----:B--2---:R-:W-:Y:S01]  /*6320*/  IMAD.WIDE R8, R71, 0x2, R4 ;  /* 0x0000000247087825 */ /* 0x004fe200078e0204 */
[----:B------:R-:W-:Y:S02]  /*6330*/  PRMT R73, R78, 0x7632, R73 ;  /* 0x000076324e497816 */ /* 0x000fe40000000049 */
[----:B------:R-:W-:Y:S01]  /*6340*/  PRMT R71, R16, 0x7632, R71 ;  /* 0x0000763210477816 */ /* 0x000fe20000000047 */
[C---:B----4-:R-:W-:Y:S01]  /*6350*/  IMAD.WIDE R10, R15.reuse, 0x2, R68 ;  /* 0x000000020f0a7825 */ /* 0x050fe200078e0244 */
[----:B------:R1:W-:Y:S01]  /*6360*/  @P4 STG.E.U16 desc[UR22][R6.64], R14 ;  /* 0x0000000e06004986 */ /* 0x0003e2000c101516 */
[----:B------:R-:W-:Y:S02]  /*6370*/  F2FP.BF16.F32.PACK_AB R28, R92, R28 ;  /* 0x0000001c5c1c723e */ /* 0x000fe400000010ff */
        /* <DEDUP_REMOVED lines=8> */
[----:B------:R5:W-:Y:S01]  /*6400*/  @P5 STG.E.U16 desc[UR22][R12.64], R73 ;  /* 0x000000490c005986 */ /* 0x000be2000c101516 */
[----:B------:R-:W-:Y:S01]  /*6410*/  VIADD R17, R15, UR10 ;  /* 0x0000000a0f117c36 */ /* 0x000fe20008000000 */
[----:B------:R-:W-:Y:S01]  /*6420*/  ISETP.LT.AND P2, PT, R3, UR6, !P2 ;  /* 0x0000000603007c0c */ /* 0x000fe2000d741270 */
[----:B-1----:R-:W-:Y:S01]  /*6430*/  IMAD.WIDE R6, R15, 0x2, R68 ;  /* 0x000000020f067825 */ /* 0x002fe200078e0244 */
[----:B------:R-:W-:Y:S02]  /*6440*/  ISETP.GE.AND P3, PT, R70, UR7, PT ;  /* 0x0000000746007c0c */ /* 0x000fe4000bf66270 */
[----:B------:R-:W-:Y:S01]  /*6450*/  F2FP.BF16.F32.PACK_AB R29, R93, R29 ;  /* 0x0000001d5d1d723e */ /* 0x000fe200000010ff */
[----:B--2---:R-:W-:Y:S01]  /*6460*/  IMAD.WIDE R8, R15, 0x2, R4 ;  /* 0x000000020f087825 */ /* 0x004fe200078e0204 */
[----:B------:R1:W-:Y:S01]  /*6470*/  @P0 STG.E.U16 desc[UR22][R6.64], R16 ;  /* 0x0000001006000986 */ /* 0x0003e2000c101516 */
[----:B------:R-:W-:-:S02]  /*6480*/  PRMT R15, R80, 0x7632, R15 ;  /* 0x00007632500f7816 */ /* 0x000fc4000000000f */
[C---:B----4-:R-:W-:Y:S01]  /*6490*/  IMAD.WIDE R10, R17.reuse, 0x2, R68 ;  /* 0x00000002110a7825 */ /* 0x050fe200078e0244 */
[----:B------:R2:W-:Y:S01]  /*64a0*/  @P1 STG.E.U16 desc[UR22][R8.64], R80 ;  /* 0x0000005008001986 */ /* 0x0005e2000c101516 */
[----:B------:R-:W-:Y:S02]  /*64b0*/  F2FP.BF16.F32.PACK_AB R30, R94, R30 ;  /* 0x0000001e5e1e723e */ /* 0x000fe400000010ff */
[----:B------:R-:W-:Y:S01]  /*64c0*/  VIADD R70, R2, 0xf ;  /* 0x0000000f02467836 */ /* 0x000fe20000000000 */
[----:B------:R4:W-:Y:S01]  /*64d0*/  @P6 STG.E.U16 desc[UR22][R10.64], R71 ;  /* 0x000000470a006986 */ /* 0x0009e2000c101516 */
[----:B------:R-:W-:Y:S01]  /*64e0*/  ISETP.LT.AND P6, PT, R0, UR6, !P3 ;  /* 0x0000000600007c0c */ /* 0x000fe2000dfc1270 */
[----:B-----5:R-:W-:Y:S01]  /*64f0*/  VIADD R13, R17, UR10 ;  /* 0x0000000a110d7c36 */ /* 0x020fe20008000000 */
[----:B------:R-:W-:Y:S01]  /*6500*/  ISETP.LT.AND P3, PT, R3, UR6, !P3 ;  /* 0x0000000603007c0c */ /* 0x000fe2000df61270 */
[----:B-1----:R-:W-:Y:S01]  /*6510*/  IMAD.WIDE R6, R17, 0x2, R4 ;  /* 0x0000000211067825 */ /* 0x002fe200078e0204 */
[----:B------:R-:W-:-:S02]  /*6520*/  ISETP.GE.AND P4, PT, R70, UR7, PT ;  /* 0x0000000746007c0c */ /* 0x000fc4000bf86270 */
[----:B------:R-:W-:Y:S01]  /*6530*/  PRMT R17, R18, 0x7632, R17 ;  /* 0x0000763212117816 */ /* 0x000fe20000000011 */
[----:B------:R-:W-:Y:S01]  /*6540*/  VIADD R70, R2, 0x10 ;  /* 0x0000001002467836 */ /* 0x000fe20000000000 */
[----:B------:R1:W-:Y:S01]  /*6550*/  @P2 STG.E.U16 desc[UR22][R6.64], R15 ;  /* 0x0000000f06002986 */ /* 0x0003e2000c101516 */
[----:B--2---:R-:W-:Y:S01]  /*6560*/  IMAD.WIDE R8, R13, 0x2, R68 ;  /* 0x000000020d087825 */ /* 0x004fe200078e0244 */
[----:B------:R-:W-:Y:S02]  /*6570*/  F2FP.BF16.F32.PACK_AB R31, R95, R31 ;  /* 0x0000001f5f1f723e */ /* 0x000fe400000010ff */
[----:B------:R-:W-:Y:S01]  /*6580*/  ISETP.GE.AND P5, PT, R70, UR7, PT ;  /* 0x0000000746007c0c */ /* 0x000fe2000bfa6270 */
[C---:B----4-:R-:W-:Y:S01]  /*6590*/  IMAD.WIDE R10, R13.reuse, 0x2, R4 ;  /* 0x000000020d0a7825 */ /* 0x050fe200078e0204 */
[----:B------:R2:W-:Y:S01]  /*65a0*/  @P6 STG.E.U16 desc[UR22][R8.64], R18 ;  /* 0x0000001208006986 */ /* 0x0005e2000c101516 */
[----:B------:R-:W-:Y:S02]  /*65b0*/  F2FP.BF16.F32.PACK_AB R32, R96, R32 ;  /* 0x000000206020723e */ /* 0x000fe400000010ff */
[C---:B------:R-:W-:Y:S01]  /*65c0*/  ISETP.LT.AND P6, PT, R0.reuse, UR6, !P5 ;  /* 0x0000000600007c0c */ /* 0x040fe2000efc1270 */
[----:B------:R4:W-:Y:S01]  /*65d0*/  @P3 STG.E.U16 desc[UR22][R10.64], R82 ;  /* 0x000000520a003986 */ /* 0x0009e2000c101516 */
[----:B------:R-:W-:Y:S01]  /*65e0*/  ISETP.LT.AND P3, PT, R0, UR6, !P4 ;  /* 0x0000000600007c0c */ /* 0x000fe2000e761270 */
[----:B------:R-:W-:Y:S01]  /*65f0*/  VIADD R13, R13, UR10 ;  /* 0x0000000a0d0d7c36 */ /* 0x000fe20008000000 */
[C---:B------:R-:W-:Y:S01]  /*6600*/  ISETP.LT.AND P4, PT, R3.reuse, UR6, !P4 ;  /* 0x0000000603007c0c */ /* 0x040fe2000e781270 */
[C---:B------:R-:W-:Y:S01]  /*6610*/  VIADD R14, R2.reuse, 0x11 ;  /* 0x00000011020e7836 */ /* 0x040fe20000000000 */
[----:B------:R-:W-:Y:S01]  /*6620*/  ISETP.LT.AND P5, PT, R3, UR6, !P5 ;  /* 0x0000000603007c0c */ /* 0x000fe2000efa1270 */
[----:B------:R-:W-:Y:S01]  /*6630*/  VIADD R12, R2, 0x13 ;  /* 0x00000013020c7836 */ /* 0x000fe20000000000 */
[----:B------:R-:W-:Y:S01]  /*6640*/  F2FP.BF16.F32.PACK_AB R33, R97, R33 ;  /* 0x000000216121723e */ /* 0x000fe200000010ff */
[C---:B-1----:R-:W-:Y:S01]  /*6650*/  VIADD R15, R13.reuse, UR10 ;  /* 0x0000000a0d0f7c36 */ /* 0x042fe20008000000 */
[----:B------:R-:W-:Y:S01]  /*6660*/  ISETP.GE.AND P0, PT, R14, UR7, PT ;  /* 0x000000070e007c0c */ /* 0x000fe2000bf06270 */
[----:B------:R-:W-:Y:S01]  /*6670*/  IMAD.WIDE R6, R13, 0x2, R68 ;  /* 0x000000020d067825 */ /* 0x000fe200078e0244 */
[----:B--2---:R-:W-:-:S02]  /*6680*/  PRMT R18, R82, 0x7632, R18 ;  /* 0x0000763252127816 */ /* 0x004fc40000000012 */
[----:B------:R-:W-:Y:S01]  /*6690*/  ISETP.GE.AND P2, PT, R12, UR7, PT ;  /* 0x000000070c007c0c */ /* 0x000fe2000bf46270 */
[----:B------:R-:W-:Y:S01]  /*66a0*/  IMAD.WIDE R8, R13, 0x2, R4 ;  /* 0x000000020d087825 */ /* 0x000fe200078e0204 */
[----:B------:R1:W-:Y:S01]  /*66b0*/  @P3 STG.E.U16 desc[UR22][R6.64], R17 ;  /* 0x0000001106003986 */ /* 0x0003e2000c101516 */
[----:B------:R-:W-:Y:S02]  /*66c0*/  F2FP.BF16.F32.PACK_AB R34, R98, R34 ;  /* 0x000000226222723e */ /* 0x000fe400000010ff */
[----:B------:R-:W-:Y:S01]  /*66d0*/  VIADD R14, R2, 0x12 ;  /* 0x00000012020e7836 */ /* 0x000fe20000000000 */
[----:B------:R2:W-:Y:S01]  /*66e0*/  @P4 STG.E.U16 desc[UR22][R8.64], R18 ;  /* 0x0000001208004986 */ /* 0x0005e2000c101516 */
[----:B----4-:R-:W-:Y:S01]  /*66f0*/  IMAD.WIDE R10, R15, 0x2, R68 ;  /* 0x000000020f0a7825 */ /* 0x010fe200078e0244 */
[----:B------:R-:W-:Y:S02]  /*6700*/  F2FP.BF16.F32.PACK_AB R35, R99, R35 ;  /* 0x000000236323723e */ /* 0x000fe400000010ff */
[----:B------:R-:W-:Y:S01]  /*6710*/  ISETP.GE.AND P1, PT, R14, UR7, PT ;  /* 0x000000070e007c0c */ /* 0x000fe2000bf26270 */
[----:B------:R-:W-:Y:S01]  /*6720*/  IMAD.WIDE R12, R15, 0x2, R4 ;  /* 0x000000020f0c7825 */ /* 0x000fe200078e0204 */
[----:B------:R4:W-:Y:S01]  /*6730*/  @P6 STG.E.U16 desc[UR22][R10.64], R20 ;  /* 0x000000140a006986 */ /* 0x0009e2000c101516 */
[----:B------:R-:W-:-:S02]  /*6740*/  F2FP.BF16.F32.PACK_AB R36, R100, R36 ;  /* 0x000000246424723e */ /* 0x000fc400000010ff */
[----:B------:R-:W-:Y:S01]  /*6750*/  VIADD R15, R15, UR10 ;  /* 0x0000000a0f0f7c36 */ /* 0x000fe20008000000 */
[----:B------:R5:W-:Y:S01]  /*6760*/  @P5 STG.E.U16 desc[UR22][R12.64], R84 ;  /* 0x000000540c005986 */ /* 0x000be2000c101516 */
[----:B------:R-:W-:Y:S01]  /*6770*/  ISETP.LT.AND P5, PT, R0, UR6, !P0 ;  /* 0x0000000600007c0c */ /* 0x000fe2000c7a1270 */
[----:B------:R-:W-:Y:S01]  /*6780*/  VIADD R16, R2, 0x15 ;  /* 0x0000001502107836 */ /* 0x000fe20000000000 */
[----:B------:R-:W-:Y:S01]  /*6790*/  ISETP.LT.AND P0, PT, R3, UR6, !P0 ;  /* 0x0000000603007c0c */ /* 0x000fe2000c701270 */
[C---:B-1----:R-:W-:Y:S01]  /*67a0*/  VIADD R17, R15.reuse, UR10 ;  /* 0x0000000a0f117c36 */ /* 0x042fe20008000000 */
[----:B------:R-:W-:Y:S01]  /*67b0*/  ISETP.LT.AND P6, PT, R0, UR6, !P1 ;  /* 0x0000000600007c0c */ /* 0x000fe2000cfc1270 */
[----:B------:R-:W-:Y:S01]  /*67c0*/  IMAD.WIDE R6, R15, 0x2, R68 ;  /* 0x000000020f067825 */ /* 0x000fe200078e0244 */
[----:B--2---:R-:W-:Y:S02]  /*67d0*/  PRMT R18, R84, 0x7632, R18 ;  /* 0x0000763254127816 */ /* 0x004fe40000000012 */
[----:B------:R-:W-:Y:S01]  /*67e0*/  ISETP.LT.AND P1, PT, R3, UR6, !P1 ;  /* 0x0000000603007c0c */ /* 0x000fe2000cf21270 */
[----:B------:R-:W-:Y:S01]  /*67f0*/  IMAD.WIDE R8, R15, 0x2, R4 ;  /* 0x000000020f087825 */ /* 0x000fe200078e0204 */
[----:B------:R-:W-:-:S02]  /*6800*/  PRMT R15, R22, 0x7632, R15 ;  /* 0x00007632160f7816 */ /* 0x000fc4000000000f */
[----:B------:R-:W-:Y:S01]  /*6810*/  ISETP.GE.AND P4, PT, R16, UR7, PT ;  /* 0x0000000710007c0c */ /* 0x000fe2000bf86270 */
[----:B----4-:R-:W-:Y:S01]  /*6820*/  IMAD.WIDE R10, R17, 0x2, R68 ;  /* 0x00000002110a7825 */ /* 0x010fe200078e0244 */
[----:B------:R1:W-:Y:S01]  /*6830*/  @P5 STG.E.U16 desc[UR22][R6.64], R19 ;  /* 0x0000001306005986 */ /* 0x0003e2000c101516 */
[----:B------:R-:W-:Y:S02]  /*6840*/  PRMT R16, R23, 0x7632, R16 ;  /* 0x0000763217107816 */ /* 0x000fe40000000010 */
[----:B-----5:R-:W-:Y:S01]  /*6850*/  VIADD R13, R17, UR10 ;  /* 0x0000000a110d7c36 */ /* 0x020fe20008000000 */
[----:B------:R2:W-:Y:S01]  /*6860*/  @P0 STG.E.U16 desc[UR22][R8.64], R18 ;  /* 0x0000001208000986 */ /* 0x0005e2000c101516 */
[C---:B------:R-:W-:Y:S01]  /*6870*/  VIADD R14, R2.reuse, 0x14 ;  /* 0x00000014020e7836 */ /* 0x040fe20000000000 */
[----:B------:R-:W-:Y:S01]  /*6880*/  F2FP.BF16.F32.PACK_AB R37, R101, R37 ;  /* 0x000000256525723e */ /* 0x000fe200000010ff */
[----:B------:R-:W-:Y:S01]  /*6890*/  VIADD R12, R2, 0x18 ;  /* 0x00000018020c7836 */ /* 0x000fe20000000000 */
[----:B------:R4:W-:Y:S01]  /*68a0*/  @P6 STG.E.U16 desc[UR22][R10.64], R22 ;  /* 0x000000160a006986 */ /* 0x0009e2000c101516 */
[----:B------:R-:W-:-:S02]  /*68b0*/  ISETP.LT.AND P6, PT, R0, UR6, !P2 ;  /* 0x0000000600007c0c */ /* 0x000fc4000d7c1270 */
[----:B------:R-:W-:Y:S01]  /*68c0*/  ISETP.LT.AND P2, PT, R3, UR6, !P2 ;  /* 0x0000000603007c0c */ /* 0x000fe2000d741270 */
[----:B-1----:R-:W-:Y:S01]  /*68d0*/  IMAD.WIDE R6, R17, 0x2, R4 ;  /* 0x0000000211067825 */ /* 0x002fe200078e0204 */
[----:B------:R-:W-:Y:S02]  /*68e0*/  ISETP.GE.AND P3, PT, R14, UR7, PT ;  /* 0x000000070e007c0c */ /* 0x000fe4000bf66270 */
[----:B------:R-:W-:Y:S01]  /*68f0*/  PRMT R17, R24, 0x7632, R17 ;  /* 0x0000763218117816 */ /* 0x000fe20000000011 */
[C---:B--2---:R-:W-:Y:S01]  /*6900*/  IMAD.WIDE R8, R13.reuse, 0x2, R68 ;  /* 0x000000020d087825 */ /* 0x044fe200078e0244 */
[----:B------:R1:W-:Y:S01]  /*6910*/  @P1 STG.E.U16 desc[UR22][R6.64], R15 ;  /* 0x0000000f06001986 */ /* 0x0003e2000c101516 */
[----:B------:R-:W-:Y:S02]  /*6920*/  ISETP.GE.AND P1, PT, R12, UR7, PT ;  /* 0x000000070c007c0c */ /* 0x000fe4000bf26270 */
[----:B----4-:R-:W-:Y:S01]  /*6930*/  IMAD.WIDE R10, R13, 0x2, R4 ;  /* 0x000000020d0a7825 */ /* 0x010fe200078e0204 */
[----:B------:R-:W-:Y:S01]  /*6940*/  PRMT R18, R25, 0x7632, R18 ;  /* 0x0000763219127816 */ /* 0x000fe20000000012 */
[----:B------:R2:W-:Y:S01]  /*6950*/  @P6 STG.E.U16 desc[UR22][R8.64], R23 ;  /* 0x0000001708006986 */ /* 0x0005e2000c101516 */
[----:B------:R-:W-:Y:S01]  /*6960*/  ISETP.LT.AND P6, PT, R0, UR6, !P4 ;  /* 0x0000000600007c0c */ /* 0x000fe2000e7c1270 */
[----:B------:R-:W-:Y:S01]  /*6970*/  VIADD R14, R2, 0x16 ;  /* 0x00000016020e7836 */ /* 0x000fe20000000000 */
[----:B------:R-:W-:Y:S01]  /*6980*/  ISETP.LT.AND P4, PT, R3, UR6, !P4 ;  /* 0x0000000603007c0c */ /* 0x000fe2000e781270 */
[----:B------:R4:W-:Y:S01]  /*6990*/  @P2 STG.E.U16 desc[UR22][R10.64], R16 ;  /* 0x000000100a002986 */ /* 0x0009e2000c101516 */
[----:B------:R-:W-:Y:S01]  /*69a0*/  ISETP.LT.AND P2, PT, R0, UR6, !P3 ;  /* 0x0000000600007c0c */ /* 0x000fe2000df41270 */
[----:B------:R-:W-:Y:S01]  /*69b0*/  VIADD R13, R13, UR10 ;  /* 0x0000000a0d0d7c36 */ /* 0x000fe20008000000 */
[----:B------:R-:W-:-:S02]  /*69c0*/  ISETP.LT.AND P3, PT, R3, UR6, !P3 ;  /* 0x0000000603007c0c */ /* 0x000fc4000df61270 */
[----:B------:R-:W-:Y:S01]  /*69d0*/  ISETP.GE.AND P5, PT, R14, UR7, PT ;  /* 0x000000070e007c0c */ /* 0x000fe2000bfa6270 */
[----:B-1----:R-:W-:Y:S01]  /*69e0*/  VIADD R15, R13, UR10 ;  /* 0x0000000a0d0f7c36 */ /* 0x002fe20008000000 */
[----:B------:R-:W-:Y:S01]  /*69f0*/  F2FP.BF16.F32.PACK_AB R38, R102, R38 ;  /* 0x000000266626723e */ /* 0x000fe200000010ff */
[----:B------:R-:W-:Y:S01]  /*6a00*/  VIADD R14, R2, 0x17 ;  /* 0x00000017020e7836 */ /* 0x000fe20000000000 */
[----:B------:R-:W-:Y:S01]  /*6a10*/  F2FP.BF16.F32.PACK_AB R39, R103, R39 ;  /* 0x000000276727723e */ /* 0x000fe200000010ff */
[C---:B------:R-:W-:Y:S01]  /*6a20*/  IMAD.WIDE R6, R13.reuse, 0x2, R68 ;  /* 0x000000020d067825 */ /* 0x040fe200078e0244 */
[----:B------:R-:W-:Y:S02]  /*6a30*/  F2FP.BF16.F32.PACK_AB R40, R104, R40 ;  /* 0x000000286828723e */ /* 0x000fe400000010ff */
[----:B------:R-:W-:Y:S01]  /*6a40*/  ISETP.GE.AND P0, PT, R14, UR7, PT ;  /* 0x000000070e007c0c */ /* 0x000fe2000bf06270 */
[----:B--2---:R-:W-:Y:S01]  /*6a50*/  IMAD.WIDE R8, R13, 0x2, R4 ;  /* 0x000000020d087825 */ /* 0x004fe200078e0204 */
[----:B------:R1:W-:Y:S01]  /*6a60*/  @P2 STG.E.U16 desc[UR22][R6.64], R24 ;  /* 0x0000001806002986 */ /* 0x0003e2000c101516 */
[----:B------:R-:W-:-:S02]  /*6a70*/  F2FP.BF16.F32.PACK_AB R41, R105, R41 ;  /* 0x000000296929723e */ /* 0x000fc400000010ff */
[C---:B----4-:R-:W-:Y:S01]  /*6a80*/  IMAD.WIDE R10, R15.reuse, 0x2, R68 ;  /* 0x000000020f0a7825 */ /* 0x050fe200078e0244 */
[----:B------:R2:W-:Y:S01]  /*6a90*/  @P3 STG.E.U16 desc[UR22][R8.64], R17 ;  /* 0x0000001108003986 */ /* 0x0005e2000c101516 */
[C---:B------:R-:W-:Y:S02]  /*6aa0*/  ISETP.LT.AND P3, PT, R0.reuse, UR6, !P5 ;  /* 0x0000000600007c0c */ /* 0x040fe4000ef61270 */
[----:B------:R-:W-:Y:S01]  /*6ab0*/  IMAD.WIDE R12, R15, 0x2, R4 ;  /* 0x000000020f0c7825 */ /* 0x000fe200078e0204 */
[----:B------:R4:W-:Y:S01]  /*6ac0*/  @P6 STG.E.U16 desc[UR22][R10.64], R25 ;  /* 0x000000190a006986 */ /* 0x0009e2000c101516 */
[----:B------:R-:W-:Y:S02]  /*6ad0*/  ISETP.LT.AND P5, PT, R3, UR6, !P5 ;  /* 0x0000000603007c0c */ /* 0x000fe4000efa1270 */
[----:B------:R-:W-:Y:S01]  /*6ae0*/  VIADD R15, R15, UR10 ;  /* 0x0000000a0f0f7c36 */ /* 0x000fe20008000000 */
[----:B------:R-:W-:Y:S01]  /*6af0*/  ISETP.LT.AND P6, PT, R0, UR6, !P0 ;  /* 0x0000000600007c0c */ /* 0x000fe2000c7c1270 */
[----:B------:R5:W-:Y:S01]  /*6b00*/  @P4 STG.E.U16 desc[UR22][R12.64], R18 ;  /* 0x000000120c004986 */ /* 0x000be2000c101516 */
[----:B------:R-:W-:Y:S01]  /*6b10*/  ISETP.LT.AND P0, PT, R3, UR6, !P0 ;  /* 0x0000000603007c0c */ /* 0x000fe2000c701270 */
[----:B-1----:R-:W-:Y:S01]  /*6b20*/  IMAD.WIDE R6, R15, 0x2, R68 ;  /* 0x000000020f067825 */ /* 0x002fe200078e0244 */
[----:B------:R-:W-:-:S02]  /*6b30*/  F2FP.BF16.F32.PACK_AB R42, R106, R42 ;  /* 0x0000002a6a2a723e */ /* 0x000fc400000010ff */
[----:B------:R-:W-:Y:S01]  /*6b40*/  F2FP.BF16.F32.PACK_AB R43, R107, R43 ;  /* 0x0000002b6b2b723e */ /* 0x000fe200000010ff */
[C---:B--2---:R-:W-:Y:S01]  /*6b50*/  VIADD R17, R15.reuse, UR10 ;  /* 0x0000000a0f117c36 */ /* 0x044fe20008000000 */
[----:B------:R1:W-:Y:S01]  /*6b60*/  @P3 STG.E.U16 desc[UR22][R6.64], R26 ;  /* 0x0000001a06003986 */ /* 0x0003e2000c101516 */
[----:B------:R-:W-:Y:S01]  /*6b70*/  IMAD.WIDE R8, R15, 0x2, R4 ;  /* 0x000000020f087825 */ /* 0x000fe200078e0204 */
[----:B------:R-:W-:Y:S02]  /*6b80*/  PRMT R15, R27, 0x7632, R15 ;  /* 0x000076321b0f7816 */ /* 0x000fe4000000000f */
[----:B------:R-:W-:Y:S01]  /*6b90*/  F2FP.BF16.F32.PACK_AB R44, R108, R44 ;  /* 0x0000002c6c2c723e */ /* 0x000fe200000010ff */
[----:B----4-:R-:W-:Y:S01]  /*6ba0*/  IMAD.WIDE R10, R17, 0x2, R68 ;  /* 0x00000002110a7825 */ /* 0x010fe200078e0244 */
[----:B-----5:R-:W-:Y:S02]  /*6bb0*/  PRMT R18, R26, 0x7632, R18 ;  /* 0x000076321a127816 */ /* 0x020fe40000000012 */
[----:B------:R-:W-:Y:S01]  /*6bc0*/  F2FP.BF16.F32.PACK_AB R45, R109, R45 ;  /* 0x0000002d6d2d723e */ /* 0x000fe200000010ff */
[----:B------:R-:W-:Y:S01]  /*6bd0*/  VIADD R16, R2, 0x1a ;  /* 0x0000001a02107836 */ /* 0x000fe20000000000 */
[----:B------:R-:W-:Y:S01]  /*6be0*/  F2FP.BF16.F32.PACK_AB R46, R110, R46 ;  /* 0x0000002e6e2e723e */ /* 0x000fe200000010ff */
[----:B------:R2:W-:Y:S01]  /*6bf0*/  @P5 STG.E.U16 desc[UR22][R8.64], R18 ;  /* 0x0000001208005986 */ /* 0x0005e2000c101516 */
[----:B------:R-:W-:Y:S01]  /*6c00*/  VIADD R13, R17, UR10 ;  /* 0x0000000a110d7c36 */ /* 0x000fe20008000000 */
[----:B------:R-:W-:Y:S01]  /*6c10*/  F2FP.BF16.F32.PACK_AB R47, R111, R47 ;  /* 0x0000002f6f2f723e */ /* 0x000fe200000010ff */
[----:B------:R-:W-:Y:S01]  /*6c20*/  VIADD R14, R2, 0x19 ;  /* 0x00000019020e7836 */ /* 0x000fe20000000000 */
[----:B------:R4:W-:Y:S01]  /*6c30*/  @P6 STG.E.U16 desc[UR22][R10.64], R27 ;  /* 0x0000001b0a006986 */ /* 0x0009e2000c101516 */
[----:B------:R-:W-:Y:S01]  /*6c40*/  ISETP.LT.AND P6, PT, R0, UR6, !P1 ;  /* 0x0000000600007c0c */ /* 0x000fe2000cfc1270 */
[----:B-1----:R-:W-:Y:S01]  /*6c50*/  IMAD.WIDE R6, R17, 0x2, R4 ;  /* 0x0000000211067825 */ /* 0x002fe200078e0204 */
[----:B------:R-:W-:-:S02]  /*6c60*/  ISETP.LT.AND P1, PT, R3, UR6, !P1 ;  /* 0x0000000603007c0c */ /* 0x000fc4000cf21270 */
[----:B------:R-:W-:Y:S01]  /*6c70*/  ISETP.GE.AND P4, PT, R16, UR7, PT ;  /* 0x0000000710007c0c */ /* 0x000fe2000bf86270 */
[----:B------:R-:W-:Y:S01]  /*6c80*/  VIADD R12, R2, 0x1d ;  /* 0x0000001d020c7836 */ /* 0x000fe20000000000 */
[----:B------:R-:W-:Y:S01]  /*6c90*/  PRMT R16, R28, 0x7632, R16 ;  /* 0x000076321c107816 */ /* 0x000fe20000000010 */
[----:B--2---:R-:W-:Y:S01]  /*6ca0*/  IMAD.WIDE R8, R13, 0x2, R68 ;  /* 0x000000020d087825 */ /* 0x004fe200078e0244 */
[----:B------:R-:W-:Y:S01]  /*6cb0*/  ISETP.GE.AND P2, PT, R14, UR7, PT ;  /* 0x000000070e007c0c */ /* 0x000fe2000bf46270 */
[----:B------:R1:W-:Y:S01]  /*6cc0*/  @P0 STG.E.U16 desc[UR22][R6.64], R15 ;  /* 0x0000000f06000986 */ /* 0x0003e2000c101516 */
[----:B------:R-:W-:Y:S01]  /*6cd0*/  PRMT R17, R29, 0x7632, R17 ;  /* 0x000076321d117816 */ /* 0x000fe20000000011 */
[C---:B----4-:R-:W-:Y:S01]  /*6ce0*/  IMAD.WIDE R10, R13.reuse, 0x2, R4 ;  /* 0x000000020d0a7825 */ /* 0x050fe200078e0204 */
[----:B------:R-:W-:Y:S01]  /*6cf0*/  ISETP.GE.AND P0, PT, R12, UR7, PT ;  /* 0x000000070c007c0c */ /* 0x000fe2000bf06270 */
[----:B------:R2:W-:Y:S01]  /*6d00*/  @P6 STG.E.U16 desc[UR22][R8.64], R28 ;  /* 0x0000001c08006986 */ /* 0x0005e2000c101516 */
[C---:B------:R-:W-:Y:S01]  /*6d10*/  ISETP.LT.AND P6, PT, R0.reuse, UR6, !P4 ;  /* 0x0000000600007c0c */ /* 0x040fe2000e7c1270 */
[----:B------:R-:W-:Y:S01]  /*6d20*/  VIADD R13, R13, UR10 ;  /* 0x0000000a0d0d7c36 */ /* 0x000fe20008000000 */
[C---:B------:R-:W-:Y:S01]  /*6d30*/  ISETP.LT.AND P4, PT, R3.reuse, UR6, !P4 ;  /* 0x0000000603007c0c */ /* 0x040fe2000e781270 */
[----:B------:R4:W-:Y:S01]  /*6d40*/  @P1 STG.E.U16 desc[UR22][R10.64], R16 ;  /* 0x000000100a001986 */ /* 0x0009e2000c101516 */
[----:B------:R-:W-:Y:S01]  /*6d50*/  ISETP.LT.AND P1, PT, R0, UR6, !P2 ;  /* 0x0000000600007c0c */ /* 0x000fe2000d721270 */
[----:B------:R-:W-:Y:S01]  /*6d60*/  VIADD R14, R2, 0x1b ;  /* 0x0000001b020e7836 */ /* 0x000fe20000000000 */
[----:B------:R-:W-:Y:S01]  /*6d70*/  ISETP.LT.AND P2, PT, R3, UR6, !P2 ;  /* 0x0000000603007c0c */ /* 0x000fe2000d741270 */
[C---:B-1----:R-:W-:Y:S01]  /*6d80*/  VIADD R15, R13.reuse, UR10 ;  /* 0x0000000a0d0f7c36 */ /* 0x042fe20008000000 */
[----:B------:R-:W-:Y:S01]  /*6d90*/  PRMT R18, R30, 0x7632, R18 ;  /* 0x000076321e127816 */ /* 0x000fe20000000012 */
[----:B------:R-:W-:Y:S01]  /*6da0*/  IMAD.WIDE R6, R13, 0x2, R68 ;  /* 0x000000020d067825 */ /* 0x000fe200078e0244 */
[----:B------:R-:W-:-:S02]  /*6db0*/  ISETP.GE.AND P3, PT, R14, UR7, PT ;  /* 0x000000070e007c0c */ /* 0x000fc4000bf66270 */
[----:B------:R-:W-:Y:S01]  /*6dc0*/  F2FP.BF16.F32.PACK_AB R48, R112, R48 ;  /* 0x000000307030723e */ /* 0x000fe200000010ff */
[----:B--2---:R-:W-:Y:S01]  /*6dd0*/  IMAD.WIDE R8, R13, 0x2, R4 ;  /* 0x000000020d087825 */ /* 0x004fe200078e0204 */
[----:B------:R-:W-:Y:S02]  /*6de0*/  F2FP.BF16.F32.PACK_AB R49, R113, R49 ;  /* 0x000000317131723e */ /* 0x000fe400000010ff */
[----:B------:R-:W-:Y:S01]  /*6df0*/  F2FP.BF16.F32.PACK_AB R50, R114, R50 ;  /* 0x000000327232723e */ /* 0x000fe200000010ff */
[----:B------:R-:W-:Y:S01]  /*6e00*/  VIADD R14, R2, 0x1c ;  /* 0x0000001c020e7836 */ /* 0x000fe20000000000 */
[----:B------:R1:W-:Y:S01]  /*6e10*/  @P1 STG.E.U16 desc[UR22][R6.64], R29 ;  /* 0x0000001d06001986 */ /* 0x0003e2000c101516 */
[----:B----4-:R-:W-:Y:S01]  /*6e20*/  IMAD.WIDE R10, R15, 0x2, R68 ;  /* 0x000000020f0a7825 */ /* 0x010fe200078e0244 */
[----:B------:R-:W-:Y:S02]  /*6e30*/  F2FP.BF16.F32.PACK_AB R51, R115, R51 ;  /* 0x000000337333723e */ /* 0x000fe400000010ff */
[----:B------:R2:W-:Y:S01]  /*6e40*/  @P2 STG.E.U16 desc[UR22][R8.64], R17 ;  /* 0x0000001108002986 */ /* 0x0005e2000c101516 */
[----:B------:R-:W-:Y:S01]  /*6e50*/  IMAD.WIDE R12, R15, 0x2, R4 ;  /* 0x000000020f0c7825 */ /* 0x000fe200078e0204 */
[----:B------:R-:W-:-:S02]  /*6e60*/  ISETP.GE.AND P5, PT, R14, UR7, PT ;  /* 0x000000070e007c0c */ /* 0x000fc4000bfa6270 */
[----:B------:R4:W-:Y:S01]  /*6e70*/  @P6 STG.E.U16 desc[UR22][R10.64], R30 ;  /* 0x0000001e0a006986 */ /* 0x0009e2000c101516 */
[----:B------:R-:W-:Y:S01]  /*6e80*/  VIADD R15, R15, UR10 ;  /* 0x0000000a0f0f7c36 */ /* 0x000fe20008000000 */
[----:B------:R-:W-:Y:S01]  /*6e90*/  ISETP.LT.AND P6, PT, R0, UR6, !P5 ;  /* 0x0000000600007c0c */ /* 0x000fe2000efc1270 */
[----:B------:R-:W-:Y:S01]  /*6ea0*/  VIADD R16, R2, 0x1f ;  /* 0x0000001f02107836 */ /* 0x000fe20000000000 */
[----:B------:R5:W-:Y:S01]  /*6eb0*/  @P4 STG.E.U16 desc[UR22][R12.64], R18 ;  /* 0x000000120c004986 */ /* 0x000be2000c101516 */
[----:B------:R-:W-:Y:S01]  /*6ec0*/  ISETP.LT.AND P4, PT, R0, UR6, !P3 ;  /* 0x0000000600007c0c */ /* 0x000fe2000df81270 */
[----:B-1----:R-:W-:Y:S01]  /*6ed0*/  IMAD.WIDE R6, R15, 0x2, R68 ;  /* 0x000000020f067825 */ /* 0x002fe200078e0244 */
[C---:B------:R-:W-:Y:S02]  /*6ee0*/  ISETP.LT.AND P3, PT, R3.reuse, UR6, !P3 ;  /* 0x0000000603007c0c */ /* 0x040fe4000df61270 */
[----:B------:R-:W-:Y:S01]  /*6ef0*/  ISETP.LT.AND P5, PT, R3, UR6, !P5 ;  /* 0x0000000603007c0c */ /* 0x000fe2000efa1270 */
[C---:B--2---:R-:W-:Y:S01]  /*6f00*/  VIADD R17, R15.reuse, UR10 ;  /* 0x0000000a0f117c36 */ /* 0x044fe20008000000 */
[----:B------:R-:W-:Y:S01]  /*6f10*/  ISETP.GE.AND P2, PT, R16, UR7, PT ;  /* 0x0000000710007c0c */ /* 0x000fe2000bf46270 */
[----:B------:R-:W-:Y:S01]  /*6f20*/  IMAD.WIDE R8, R15, 0x2, R4 ;  /* 0x000000020f087825 */ /* 0x000fe200078e0204 */
[----:B------:R-:W-:-:S02]  /*6f30*/  PRMT R15, R32, 0x7632, R15 ;  /* 0x00007632200f7816 */ /* 0x000fc4000000000f */
[----:B------:R-:W-:Y:S01]  /*6f40*/  PRMT R16, R33, 0x7632, R16 ;  /* 0x0000763221107816 */ /* 0x000fe20000000010 */
[----:B----4-:R-:W-:Y:S01]  /*6f50*/  IMAD.WIDE R10, R17, 0x2, R68 ;  /* 0x00000002110a7825 */ /* 0x010fe200078e0244 */
[----:B-----5:R-:W-:Y:S01]  /*6f60*/  PRMT R18, R31, 0x7632, R18 ;  /* 0x000076321f127816 */ /* 0x020fe20000000012 */
[----:B------:R1:W-:Y:S01]  /*6f70*/  @P4 STG.E.U16 desc[UR22][R6.64], R31 ;  /* 0x0000001f06004986 */ /* 0x0003e2000c101516 */
[----:B------:R-:W-:Y:S01]  /*6f80*/  F2FP.BF16.F32.PACK_AB R52, R116, R52 ;  /* 0x000000347434723e */ /* 0x000fe200000010ff */
[----:B------:R-:W-:Y:S01]  /*6f90*/  VIADD R13, R17, UR10 ;  /* 0x0000000a110d7c36 */ /* 0x000fe20008000000 */
[----:B------:R-:W-:Y:S01]  /*6fa0*/  F2FP.BF16.F32.PACK_AB R53, R117, R53 ;  /* 0x000000357535723e */ /* 0x000fe200000010ff */
[----:B------:R2:W-:Y:S01]  /*6fb0*/  @P3 STG.E.U16 desc[UR22][R8.64], R18 ;  /* 0x0000001208003986 */ /* 0x0005e2000c101516 */
[----:B------:R-:W-:Y:S01]  /*6fc0*/  VIADD R14, R2, 0x1e ;  /* 0x0000001e020e7836 */ /* 0x000fe20000000000 */
        /* <DEDUP_REMOVED lines=21> */
[----:B-1----:R-:W-:Y:S01]  /*7120*/  VIADD R15, R13, UR10 ;  /* 0x0000000a0d0f7c36 */ /* 0x002fe20008000000 */
[----:B------:R-:W-:Y:S01]  /*7130*/  F2FP.BF16.F32.PACK_AB R55, R119, R55 ;  /* 0x000000377737723e */ /* 0x000fe200000010ff */
        /* <DEDUP_REMOVED lines=27> */
[C---:B----4-:R-:W-:Y:S01]  /*72f0*/  IMAD.WIDE R10, R17.reuse, 0x2, R68 ;  /* 0x00000002110a7825 */ /* 0x050fe200078e0244 */
        /* <DEDUP_REMOVED lines=18> */
[C---:B----4-:R-:W-:Y:S01]  /*7420*/  IMAD.WIDE R10, R13.reuse, 0x2, R4 ;  /* 0x000000020d0a7825 */ /* 0x050fe200078e0204 */
        /* <DEDUP_REMOVED lines=40> */
[----:B------:R1:W-:Y:S02]  /*76b0*/  @P1 STG.E.U16 desc[UR22][R6.64], R41 ;  /* 0x0000002906001986 */ /* 0x0003e4000c101516 */
[----:B------:R-:W-:Y:S02]  /*76c0*/  VIADD R13, R17, UR10 ;  /* 0x0000000a110d7c36 */ /* 0x000fe40008000000 */
[----:B------:R2:W-:Y:S01]  /*76d0*/  @P2 STG.E.U16 desc[UR22][R8.64], R18 ;  /* 0x0000001208002986 */ /* 0x0005e2000c101516 */
[C---:B------:R-:W-:Y:S02]  /*76e0*/  VIADD R14, R2.reuse, 0x28 ;  /* 0x00000028020e7836 */ /* 0x040fe40000000000 */
        /* <DEDUP_REMOVED lines=21> */
[C---:B-1----:R-:W-:Y:S02]  /*7840*/  VIADD R15, R13.reuse, UR10 ;  /* 0x0000000a0d0f7c36 */ /* 0x042fe40008000000 */
[----:B------:R-:W-:Y:S02]  /*7850*/  VIADD R14, R2, 0x2b ;  /* 0x0000002b020e7836 */ /* 0x000fe40000000000 */
[----:B------:R-:W-:-:S03]  /*7860*/  IMAD.WIDE R6, R13, 0x2, R68 ;  /* 0x000000020d067825 */ /* 0x000fc600078e0244 */
[----:B------:R-:W-:Y:S01]  /*7870*/  ISETP.GE.AND P2, PT, R14, UR7, PT ;  /* 0x000000070e007c0c */ /* 0x000fe2000bf46270 */
[----:B--2---:R-:W-:Y:S01]  /*7880*/  IMAD.WIDE R8, R13, 0x2, R4 ;  /* 0x000000020d087825 */ /* 0x004fe200078e0204 */
[----:B------:R1:W-:Y:S03]  /*7890*/  @P3 STG.E.U16 desc[UR22][R6.64], R44 ;  /* 0x0000002c06003986 */ /* 0x0003e6000c101516 */
[C---:B----4-:R-:W-:Y:S01]  /*78a0*/  IMAD.WIDE R10, R15.reuse, 0x2, R68 ;  /* 0x000000020f0a7825 */ /* 0x050fe200078e0244 */
[----:B------:R2:W-:Y:S01]  /*78b0*/  @P5 STG.E.U16 desc[UR22][R8.64], R17 ;  /* 0x0000001108005986 */ /* 0x0005e2000c101516 */
[----:B------:R-:W-:Y:S02]  /*78c0*/  ISETP.LT.AND P5, PT, R0, UR6, !P1 ;  /* 0x0000000600007c0c */ /* 0x000fe4000cfa1270 */
[----:B------:R-:W-:Y:S01]  /*78d0*/  IMAD.WIDE R12, R15, 0x2, R4 ;  /* 0x000000020f0c7825 */ /* 0x000fe200078e0204 */
[----:B------:R-:W-:Y:S01]  /*78e0*/  @P6 STG.E.U16 desc[UR22][R10.64], R45 ;  /* 0x0000002d0a006986 */ /* 0x000fe2000c101516 */
[----:B------:R-:W-:-:S02]  /*78f0*/  ISETP.LT.AND P1, PT, R3, UR6, !P1 ;  /* 0x0000000603007c0c */ /* 0x000fc4000cf21270 */
[----:B------:R-:W-:Y:S01]  /*7900*/  VIADD R15, R15, UR10 ;  /* 0x0000000a0f0f7c36 */ /* 0x000fe20008000000 */
[----:B------:R-:W-:Y:S01]  /*7910*/  ISETP.LT.AND P6, PT, R0, UR6, !P2 ;  /* 0x0000000600007c0c */ /* 0x000fe2000d7c1270 */
[----:B------:R4:W-:Y:S01]  /*7920*/  @P0 STG.E.U16 desc[UR22][R12.64], R18 ;  /* 0x000000120c000986 */ /* 0x0009e2000c101516 */
[----:B------:R-:W-:Y:S01]  /*7930*/  ISETP.LT.AND P2, PT, R3, UR6, !P2 ;  /* 0x0000000603007c0c */ /* 0x000fe2000d741270 */
[----:B-1----:R-:W-:-:S04]  /*7940*/  IMAD.WIDE R6, R15, 0x2, R68 ;  /* 0x000000020f067825 */ /* 0x002fc800078e0244 */
[C---:B--2---:R-:W-:Y:S01]  /*7950*/  VIADD R17, R15.reuse, UR10 ;  /* 0x0000000a0f117c36 */ /* 0x044fe20008000000 */
[----:B------:R1:W-:Y:S01]  /*7960*/  @P5 STG.E.U16 desc[UR22][R6.64], R46 ;  /* 0x0000002e06005986 */ /* 0x0003e2000c101516 */
[----:B------:R-:W-:Y:S01]  /*7970*/  IMAD.WIDE R8, R15, 0x2, R4 ;  /* 0x000000020f087825 */ /* 0x000fe200078e0204 */
[----:B------:R-:W-:Y:S02]  /*7980*/  PRMT R15, R47, 0x7632, R15 ;  /* 0x000076322f0f7816 */ /* 0x000fe4000000000f */
[----:B----4-:R-:W-:Y:S01]  /*7990*/  PRMT R18, R46, 0x7632, R18 ;  /* 0x000076322e127816 */ /* 0x010fe20000000012 */
[----:B------:R-:W-:-:S04]  /*79a0*/  IMAD.WIDE R10, R17, 0x2, R68 ;  /* 0x00000002110a7825 */ /* 0x000fc800078e0244 */
[----:B------:R2:W-:Y:S01]  /*79b0*/  @P1 STG.E.U16 desc[UR22][R8.64], R18 ;  /* 0x0000001208001986 */ /* 0x0005e2000c101516 */
[----:B------:R-:W-:Y:S02]  /*79c0*/  VIADD R16, R2, 0x2e ;  /* 0x0000002e02107836 */ /* 0x000fe40000000000 */
[----:B------:R-:W-:Y:S01]  /*79d0*/  VIADD R13, R17, UR10 ;  /* 0x0000000a110d7c36 */ /* 0x000fe20008000000 */
[----:B------:R4:W-:Y:S01]  /*79e0*/  @P6 STG.E.U16 desc[UR22][R10.64], R47 ;  /* 0x0000002f0a006986 */ /* 0x0009e2000c101516 */
[----:B------:R-:W-:Y:S01]  /*79f0*/  ISETP.LT.AND P6, PT, R0, UR6, !P4 ;  /* 0x0000000600007c0c */ /* 0x000fe2000e7c1270 */
[----:B------:R-:W-:Y:S01]  /*7a00*/  VIADD R14, R2, 0x2d ;  /* 0x0000002d020e7836 */ /* 0x000fe20000000000 */
[----:B------:R-:W-:Y:S01]  /*7a10*/  ISETP.LT.AND P4, PT, R3, UR6, !P4 ;  /* 0x0000000603007c0c */ /* 0x000fe2000e781270 */
[----:B-1----:R-:W-:Y:S01]  /*7a20*/  IMAD.WIDE R6, R17, 0x2, R4 ;  /* 0x0000000211067825 */ /* 0x002fe200078e0204 */
[----:B------:R-:W-:Y:S02]  /*7a30*/  ISETP.GE.AND P0, PT, R16, UR7, PT ;  /* 0x0000000710007c0c */ /* 0x000fe4000bf06270 */
[----:B------:R-:W-:Y:S01]  /*7a40*/  PRMT R16, R48, 0x7632, R16 ;  /* 0x0000763230107816 */ /* 0x000fe20000000010 */
[----:B--2---:R-:W-:Y:S01]  /*7a50*/  IMAD.WIDE R8, R13, 0x2, R68 ;  /* 0x000000020d087825 */ /* 0x004fe200078e0244 */
[----:B------:R-:W-:Y:S01]  /*7a60*/  ISETP.GE.AND P3, PT, R14, UR7, PT ;  /* 0x000000070e007c0c */ /* 0x000fe2000bf66270 */
[----:B------:R1:W-:Y:S01]  /*7a70*/  @P2 STG.E.U16 desc[UR22][R6.64], R15 ;  /* 0x0000000f06002986 */ /* 0x0003e2000c101516 */
[----:B------:R-:W-:Y:S01]  /*7a80*/  PRMT R17, R49, 0x7632, R17 ;  /* 0x0000763231117816 */ /* 0x000fe20000000011 */
        /* <DEDUP_REMOVED lines=10> */
[----:B-1----:R-:W-:-:S03]  /*7b30*/  IMAD.WIDE R6, R13, 0x2, R68 ;  /* 0x000000020d067825 */ /* 0x002fc600078e0244 */
[----:B------:R-:W-:Y:S01]  /*7b40*/  ISETP.GE.AND P5, PT, R14, UR7, PT ;  /* 0x000000070e007c0c */ /* 0x000fe2000bfa6270 */
[----:B--2---:R-:W-:-:S04]  /*7b50*/  IMAD.WIDE R8, R13, 0x2, R4 ;  /* 0x000000020d087825 */ /* 0x004fc800078e0204 */
[C---:B------:R-:W-:Y:S02]  /*7b60*/  VIADD R12, R2.reuse, 0x31 ;  /* 0x00000031020c7836 */ /* 0x040fe40000000000 */
[----:B------:R-:W-:Y:S01]  /*7b70*/  VIADD R15, R13, UR10 ;  /* 0x0000000a0d0f7c36 */ /* 0x000fe20008000000 */
[----:B------:R1:W-:Y:S01]  /*7b80*/  @P4 STG.E.U16 desc[UR22][R6.64], R49 ;  /* 0x0000003106004986 */ /* 0x0003e2000c101516 */
[----:B------:R-:W-:Y:S01]  /*7b90*/  VIADD R14, R2, 0x30 ;  /* 0x00000030020e7836 */ /* 0x000fe20000000000 */
[----:B------:R-:W-:Y:S01]  /*7ba0*/  ISETP.GE.AND P2, PT, R12, UR7, PT ;  /* 0x000000070c007c0c */ /* 0x000fe2000bf46270 */
[----:B----4-:R-:W-:Y:S01]  /*7bb0*/  IMAD.WIDE R10, R15, 0x2, R68 ;  /* 0x000000020f0a7825 */ /* 0x010fe200078e0244 */
[----:B------:R2:W-:Y:S01]  /*7bc0*/  @P3 STG.E.U16 desc[UR22][R8.64], R17 ;  /* 0x0000001108003986 */ /* 0x0005e2000c101516 */
[----:B------:R-:W-:Y:S02]  /*7bd0*/  ISETP.LT.AND P3, PT, R0, UR6, !P5 ;  /* 0x0000000600007c0c */ /* 0x000fe4000ef61270 */
[----:B------:R-:W-:Y:S01]  /*7be0*/  ISETP.LT.AND P5, PT, R3, UR6, !P5 ;  /* 0x0000000603007c0c */ /* 0x000fe2000efa1270 */
[C---:B------:R-:W-:Y:S01]  /*7bf0*/  IMAD.WIDE R12, R15.reuse, 0x2, R4 ;  /* 0x000000020f0c7825 */ /* 0x040fe200078e0204 */
[----:B------:R-:W-:Y:S01]  /*7c00*/  ISETP.GE.AND P1, PT, R14, UR7, PT ;  /* 0x000000070e007c0c */ /* 0x000fe2000bf26270 */
[----:B------:R-:W-:Y:S02]  /*7c10*/  @P6 STG.E.U16 desc[UR22][R10.64], R50 ;  /* 0x000000320a006986 */ /* 0x000fe4000c101516 */
[----:B------:R-:W-:Y:S01]  /*7c20*/  VIADD R15, R15, UR10 ;  /* 0x0000000a0f0f7c36 */ /* 0x000fe20008000000 */
[----:B------:R-:W-:Y:S01]  /*7c30*/  ISETP.LT.AND P6, PT, R0, UR6, !P1 ;  /* 0x0000000600007c0c */ /* 0x000fe2000cfc1270 */
[----:B------:R4:W-:Y:S01]  /*7c40*/  @P0 STG.E.U16 desc[UR22][R12.64], R18 ;  /* 0x000000120c000986 */ /* 0x0009e2000c101516 */
[----:B------:R-:W-:Y:S01]  /*7c50*/  ISETP.LT.AND P1, PT, R3, UR6, !P1 ;  /* 0x0000000603007c0c */ /* 0x000fe2000cf21270 */
[----:B-1----:R-:W-:-:S04]  /*7c60*/  IMAD.WIDE R6, R15, 0x2, R68 ;  /* 0x000000020f067825 */ /* 0x002fc800078e0244 */
[C---:B--2---:R-:W-:Y:S01]  /*7c70*/  IMAD.WIDE R8, R15.reuse, 0x2, R4 ;  /* 0x000000020f087825 */ /* 0x044fe200078e0204 */
[----:B------:R1:W-:Y:S03]  /*7c80*/  @P3 STG.E.U16 desc[UR22][R6.64], R51 ;  /* 0x0000003306003986 */ /* 0x0003e6000c101516 */
[----:B------:R-:W-:Y:S01]  /*7c90*/  VIADD R17, R15, UR10 ;  /* 0x0000000a0f117c36 */ /* 0x000fe20008000000 */
[----:B------:R-:W-:Y:S01]  /*7ca0*/  PRMT R15, R52, 0x7632, R15 ;  /* 0x00007632340f7816 */ /* 0x000fe2000000000f */
[----:B------:R-:W-:Y:S01]  /*7cb0*/  VIADD R14, R2, 0x32 ;  /* 0x00000032020e7836 */ /* 0x000fe20000000000 */
[----:B----4-:R-:W-:Y:S01]  /*7cc0*/  PRMT R18, R51, 0x7632, R18 ;  /* 0x0000763233127816 */ /* 0x010fe20000000012 */
[----:B------:R-:W-:-:S03]  /*7cd0*/  IMAD.WIDE R10, R17, 0x2, R68 ;  /* 0x00000002110a7825 */ /* 0x000fc600078e0244 */
[----:B------:R-:W-:Y:S01]  /*7ce0*/  ISETP.GE.AND P4, PT, R14, UR7, PT ;  /* 0x000000070e007c0c */ /* 0x000fe2000bf86270 */
[----:B------:R2:W-:Y:S01]  /*7cf0*/  @P5 STG.E.U16 desc[UR22][R8.64], R18 ;  /* 0x0000001208005986 */ /* 0x0005e2000c101516 */
[----:B------:R-:W-:Y:S01]  /*7d00*/  ISETP.LT.AND P5, PT, R0, UR6, !P2 ;  /* 0x0000000600007c0c */ /* 0x000fe2000d7a1270 */
[----:B------:R-:W-:Y:S02]  /*7d10*/  VIADD R13, R17, UR10 ;  /* 0x0000000a110d7c36 */ /* 0x000fe40008000000 */
[----:B------:R4:W-:Y:S01]  /*7d20*/  @P6 STG.E.U16 desc[UR22][R10.64], R52 ;  /* 0x000000340a006986 */ /* 0x0009e2000c101516 */
[----:B------:R-:W-:Y:S01]  /*7d30*/  ISETP.LT.AND P6, PT, R3, UR6, !P2 ;  /* 0x0000000603007c0c */ /* 0x000fe2000d7c1270 */
[----:B-1----:R-:W-:Y:S01]  /*7d40*/  IMAD.WIDE R6, R17, 0x2, R4 ;  /* 0x0000000211067825 */ /* 0x002fe200078e0204 */
[----:B------:R-:W-:-:S03]  /*7d50*/  PRMT R17, R54, 0x7632, R17 ;  /* 0x0000763236117816 */ /* 0x000fc60000000011 */
[----:B------:R-:W-:Y:S01]  /*7d60*/  VIADD R16, R2, 0x33 ;  /* 0x0000003302107836 */ /* 0x000fe20000000000 */
[----:B------:R1:W-:Y:S01]  /*7d70*/  @P1 STG.E.U16 desc[UR22][R6.64], R15 ;  /* 0x0000000f06001986 */ /* 0x0003e2000c101516 */
[----:B--2---:R-:W-:Y:S01]  /*7d80*/  IMAD.WIDE R8, R13, 0x2, R68 ;  /* 0x000000020d087825 */ /* 0x004fe200078e0244 */
[----:B------:R-:W-:Y:S02]  /*7d90*/  PRMT R18, R55, 0x7632, R18 ;  /* 0x0000763237127816 */ /* 0x000fe40000000012 */
[----:B------:R-:W-:Y:S01]  /*7da0*/  ISETP.GE.AND P0, PT, R16, UR7, PT ;  /* 0x0000000710007c0c */ /* 0x000fe2000bf06270 */
[----:B----4-:R-:W-:Y:S01]  /*7db0*/  IMAD.WIDE R10, R13, 0x2, R4 ;  /* 0x000000020d0a7825 */ /* 0x010fe200078e0204 */
[----:B------:R2:W-:Y:S01]  /*7dc0*/  @P5 STG.E.U16 desc[UR22][R8.64], R53 ;  /* 0x0000003508005986 */ /* 0x0005e2000c101516 */
[----:B------:R-:W-:Y:S02]  /*7dd0*/  PRMT R16, R53, 0x7632, R16 ;  /* 0x0000763235107816 */ /* 0x000fe40000000010 */
[----:B------:R-:W-:Y:S01]  /*7de0*/  ISETP.LT.AND P5, PT, R0, UR6, !P4 ;  /* 0x0000000600007c0c */ /* 0x000fe2000e7a1270 */
[----:B------:R-:W-:Y:S01]  /*7df0*/  VIADD R13, R13, UR10 ;  /* 0x0000000a0d0d7c36 */ /* 0x000fe20008000000 */
[----:B------:R-:W-:Y:S01]  /*7e00*/  ISETP.LT.AND P4, PT, R3, UR6, !P4 ;  /* 0x0000000603007c0c */ /* 0x000fe2000e781270 */
[----:B------:R-:W-:Y:S01]  /*7e10*/  VIADD R14, R2, 0x34 ;  /* 0x00000034020e7836 */ /* 0x000fe20000000000 */
[----:B------:R4:W-:Y:S01]  /*7e20*/  @P6 STG.E.U16 desc[UR22][R10.64], R16 ;  /* 0x000000100a006986 */ /* 0x0009e2000c101516 */
[----:B------:R-:W-:Y:S01]  /*7e30*/  ISETP.LT.AND P6, PT, R0, UR6, !P0 ;  /* 0x0000000600007c0c */ /* 0x000fe2000c7c1270 */
[----:B-1----:R-:W-:Y:S01]  /*7e40*/  IMAD.WIDE R6, R13, 0x2, R68 ;  /* 0x000000020d067825 */ /* 0x002fe200078e0244 */
[----:B------:R-:W-:-:S02]  /*7e50*/  ISETP.LT.AND P0, PT, R3, UR6, !P0 ;  /* 0x0000000603007c0c */ /* 0x000fc4000c701270 */
[----:B------:R-:W-:Y:S01]  /*7e60*/  ISETP.GE.AND P3, PT, R14, UR7, PT ;  /* 0x000000070e007c0c */ /* 0x000fe2000bf66270 */
[----:B--2---:R-:W-:-:S03]  /*7e70*/  IMAD.WIDE R8, R13, 0x2, R4 ;  /* 0x000000020d087825 */ /* 0x004fc600078e0204 */
[----:B------:R1:W-:Y:S01]  /*7e80*/  @P5 STG.E.U16 desc[UR22][R6.64], R54 ;  /* 0x0000003606005986 */ /* 0x0003e2000c101516 */
[----:B------:R-:W-:Y:S02]  /*7e90*/  VIADD R15, R13, UR10 ;  /* 0x0000000a0d0f7c36 */ /* 0x000fe40008000000 */
[C---:B------:R-:W-:Y:S01]  /*7ea0*/  VIADD R14, R2.reuse, 0x35 ;  /* 0x00000035020e7836 */ /* 0x040fe20000000000 */
[----:B------:R2:W-:Y:S01]  /*7eb0*/  @P4 STG.E.U16 desc[UR22][R8.64], R17 ;  /* 0x0000001108004986 */ /* 0x0005e2000c101516 */
[----:B------:R-:W-:Y:S01]  /*7ec0*/  VIADD R12, R2, 0x36 ;  /* 0x00000036020c7836 */ /* 0x000fe20000000000 */
[----:B------:R-:W-:Y:S01]  /*7ed0*/  ISETP.LT.AND P4, PT, R0, UR6, !P3 ;  /* 0x0000000600007c0c */ /* 0x000fe2000df81270 */
[----:B----4-:R-:W-:Y:S01]  /*7ee0*/  IMAD.WIDE R10, R15, 0x2, R68 ;  /* 0x000000020f0a7825 */ /* 0x010fe200078e0244 */
[----:B------:R-:W-:Y:S02]  /*7ef0*/  ISETP.GE.AND P2, PT, R14, UR7, PT ;  /* 0x000000070e007c0c */ /* 0x000fe4000bf46270 */
[----:B------:R-:W-:Y:S01]  /*7f00*/  ISETP.LT.AND P3, PT, R3, UR6, !P3 ;  /* 0x0000000603007c0c */ /* 0x000fe2000df61270 */
[----:B------:R-:W-:Y:S01]  /*7f10*/  VIADD R14, R2, 0x37 ;  /* 0x00000037020e7836 */ /* 0x000fe20000000000 */
[----:B------:R-:W-:Y:S01]  /*7f20*/  ISETP.GE.AND P1, PT, R12, UR7, PT ;  /* 0x000000070c007c0c */ /* 0x000fe2000bf26270 */
[----:B------:R-:W-:Y:S01]  /*7f30*/  IMAD.WIDE R12, R15, 0x2, R4 ;  /* 0x000000020f0c7825 */ /* 0x000fe200078e0204 */
[----:B------:R-:W-:Y:S01]  /*7f40*/  @P6 STG.E.U16 desc[UR22][R10.64], R55 ;  /* 0x000000370a006986 */ /* 0x000fe2000c101516 */
[----:B------:R-:W-:-:S02]  /*7f50*/  ISETP.LT.AND P6, PT, R0, UR6, !P2 ;  /* 0x0000000600007c0c */ /* 0x000fc4000d7c1270 */
[----:B------:R-:W-:Y:S01]  /*7f60*/  VIADD R15, R15, UR10 ;  /* 0x0000000a0f0f7c36 */ /* 0x000fe20008000000 */
[----:B------:R4:W-:Y:S01]  /*7f70*/  @P0 STG.E.U16 desc[UR22][R12.64], R18 ;  /* 0x000000120c000986 */ /* 0x0009e2000c101516 */
[----:B------:R-:W-:Y:S01]  /*7f80*/  ISETP.LT.AND P2, PT, R3, UR6, !P2 ;  /* 0x0000000603007c0c */ /* 0x000fe2000d741270 */
[----:B------:R-:W-:Y:S01]  /*7f90*/  VIADD R16, R2, 0x38 ;  /* 0x0000003802107836 */ /* 0x000fe20000000000 */
[----:B------:R-:W-:Y:S01]  /*7fa0*/  ISETP.GE.AND P5, PT, R14, UR7, PT ;  /* 0x000000070e007c0c */ /* 0x000fe2000bfa6270 */
[----:B-1----:R-:W-:-:S03]  /*7fb0*/  IMAD.WIDE R6, R15, 0x2, R68 ;  /* 0x000000020f067825 */ /* 0x002fc600078e0244 */
[----:B------:R-:W-:Y:S01]  /*7fc0*/  ISETP.GE.AND P0, PT, R16, UR7, PT ;  /* 0x0000000710007c0c */ /* 0x000fe2000bf06270 */
[C---:B--2---:R-:W-:Y:S01]  /*7fd0*/  VIADD R17, R15.reuse, UR10 ;  /* 0x0000000a0f117c36 */ /* 0x044fe20008000000 */
[----:B------:R1:W-:Y:S01]  /*7fe0*/  @P4 STG.E.U16 desc[UR22][R6.64], R56 ;  /* 0x0000003806004986 */ /* 0x0003e2000c101516 */
[----:B------:R-:W-:Y:S01]  /*7ff0*/  IMAD.WIDE R8, R15, 0x2, R4 ;  /* 0x000000020f087825 */ /* 0x000fe200078e0204 */
[----:B------:R-:W-:Y:S02]  /*8000*/  PRMT R15, R57, 0x7632, R15 ;  /* 0x00007632390f7816 */ /* 0x000fe4000000000f */
[----:B----4-:R-:W-:Y:S01]  /*8010*/  PRMT R18, R56, 0x7632, R18 ;  /* 0x0000763238127816 */ /* 0x010fe20000000012 */
[----:B------:R-:W-:Y:S01]  /*8020*/  IMAD.WIDE R10, R17, 0x2, R68 ;  /* 0x00000002110a7825 */ /* 0x000fe200078e0244 */
[----:B------:R-:W-:-:S03]  /*8030*/  PRMT R16, R58, 0x7632, R16 ;  /* 0x000076323a107816 */ /* 0x000fc60000000010 */
        /* <DEDUP_REMOVED lines=9> */
[C---:B--2---:R-:W-:Y:S01]  /*80d0*/  IMAD.WIDE R8, R13.reuse, 0x2, R68 ;  /* 0x000000020d087825 */ /* 0x044fe200078e0244 */
[----:B------:R-:W-:Y:S02]  /*80e0*/  PRMT R18, R60, 0x7632, R18 ;  /* 0x000076323c127816 */ /* 0x000fe40000000012 */
[----:B------:R-:W-:Y:S01]  /*80f0*/  ISETP.GE.AND P4, PT, R14, UR7, PT ;  /* 0x000000070e007c0c */ /* 0x000fe2000bf86270 */
[----:B----4-:R-:W-:Y:S01]  /*8100*/  IMAD.WIDE R10, R13, 0x2, R4 ;  /* 0x000000020d0a7825 */ /* 0x010fe200078e0204 */
[----:B------:R2:W-:Y:S01]  /*8110*/  @P3 STG.E.U16 desc[UR22][R8.64], R58 ;  /* 0x0000003a08003986 */ /* 0x0005e2000c101516 */
[C---:B------:R-:W-:Y:S02]  /*8120*/  ISETP.LT.AND P3, PT, R0.reuse, UR6, !P5 ;  /* 0x0000000600007c0c */ /* 0x040fe4000ef61270 */
[----:B------:R-:W-:Y:S01]  /*8130*/  ISETP.LT.AND P5, PT, R3, UR6, !P5 ;  /* 0x0000000603007c0c */ /* 0x000fe2000efa1270 */
[----:B------:R4:W-:Y:S01]  /*8140*/  @P6 STG.E.U16 desc[UR22][R10.64], R16 ;  /* 0x000000100a006986 */ /* 0x0009e2000c101516 */
[----:B------:R-:W-:Y:S01]  /*8150*/  ISETP.LT.AND P6, PT, R0, UR6, !P0 ;  /* 0x0000000600007c0c */ /* 0x000fe2000c7c1270 */
[----:B------:R-:W-:Y:S01]  /*8160*/  VIADD R13, R13, UR10 ;  /* 0x0000000a0d0d7c36 */ /* 0x000fe20008000000 */
[----:B------:R-:W-:Y:S01]  /*8170*/  ISETP.LT.AND P0, PT, R3, UR6, !P0 ;  /* 0x0000000603007c0c */ /* 0x000fe2000c701270 */
[----:B------:R-:W-:-:S02]  /*8180*/  VIADD R14, R2, 0x3a ;  /* 0x0000003a020e7836 */ /* 0x000fc40000000000 */
[C---:B-1----:R-:W-:Y:S02]  /*8190*/  VIADD R15, R13.reuse, UR10 ;  /* 0x0000000a0d0f7c36 */ /* 0x042fe40008000000 */
[----:B------:R-:W-:Y:S01]  /*81a0*/  IMAD.WIDE R6, R13, 0x2, R68 ;  /* 0x000000020d067825 */ /* 0x000fe200078e0244 */
[----:B------:R-:W-:-:S03]  /*81b0*/  ISETP.GE.AND P1, PT, R14, UR7, PT ;  /* 0x000000070e007c0c */ /* 0x000fc6000bf26270 */
[----:B--2---:R-:W-:Y:S01]  /*81c0*/  IMAD.WIDE R8, R13, 0x2, R4 ;  /* 0x000000020d087825 */ /* 0x004fe200078e0204 */
[----:B------:R-:W-:Y:S03]  /*81d0*/  @P3 STG.E.U16 desc[UR22][R6.64], R59 ;  /* 0x0000003b06003986 */ /* 0x000fe6000c101516 */
[----:B------:R-:W-:Y:S01]  /*81e0*/  VIADD R12, R2, 0x3b ;  /* 0x0000003b020c7836 */ /* 0x000fe20000000000 */
[----:B------:R1:W-:Y:S01]  /*81f0*/  @P5 STG.E.U16 desc[UR22][R8.64], R17 ;  /* 0x0000001108005986 */ /* 0x0003e2000c101516 */
[C---:B----4-:R-:W-:Y:S01]  /*8200*/  IMAD.WIDE R10, R15.reuse, 0x2, R68 ;  /* 0x000000020f0a7825 */ /* 0x050fe200078e0244 */
[----:B------:R-:W-:Y:S02]  /*8210*/  ISETP.LT.AND P5, PT, R0, UR6, !P4 ;  /* 0x0000000600007c0c */ /* 0x000fe4000e7a1270 */
[----:B------:R-:W-:Y:S01]  /*8220*/  ISETP.GE.AND P2, PT, R12, UR7, PT ;  /* 0x000000070c007c0c */ /* 0x000fe2000bf46270 */
[----:B------:R-:W-:Y:S01]  /*8230*/  IMAD.WIDE R12, R15, 0x2, R4 ;  /* 0x000000020f0c7825 */ /* 0x000fe200078e0204 */
[----:B------:R-:W-:Y:S01]  /*8240*/  ISETP.LT.AND P4, PT, R3, UR6, !P4 ;  /* 0x0000000603007c0c */ /* 0x000fe2000e781270 */
[----:B------:R2:W-:Y:S01]  /*8250*/  @P6 STG.E.U16 desc[UR22][R10.64], R60 ;  /* 0x0000003c0a006986 */ /* 0x0005e2000c101516 */
[----:B------:R-:W-:Y:S01]  /*8260*/  ISETP.LT.AND P6, PT, R0, UR6, !P1 ;  /* 0x0000000600007c0c */ /* 0x000fe2000cfc1270 */
[----:B------:R-:W-:Y:S01]  /*8270*/  VIADD R15, R15, UR10 ;  /* 0x0000000a0f0f7c36 */ /* 0x000fe20008000000 */
[----:B------:R-:W-:Y:S01]  /*8280*/  ISETP.LT.AND P1, PT, R3, UR6, !P1 ;  /* 0x0000000603007c0c */ /* 0x000fe2000cf21270 */
[----:B------:R-:W-:Y:S01]  /*8290*/  VIADD R14, R2, 0x3c ;  /* 0x0000003c020e7836 */ /* 0x000fe20000000000 */
[----:B------:R4:W-:Y:S01]  /*82a0*/  @P0 STG.E.U16 desc[UR22][R12.64], R18 ;  /* 0x000000120c000986 */ /* 0x0009e2000c101516 */
[----:B-1----:R-:W-:-:S02]  /*82b0*/  VIADD R17, R15, UR10 ;  /* 0x0000000a0f117c36 */ /* 0x002fc40008000000 */
[----:B------:R-:W-:Y:S01]  /*82c0*/  IMAD.WIDE R6, R15, 0x2, R68 ;  /* 0x000000020f067825 */ /* 0x000fe200078e0244 */
[----:B------:R-:W-:-:S03]  /*82d0*/  ISETP.GE.AND P3, PT, R14, UR7, PT ;  /* 0x000000070e007c0c */ /* 0x000fc6000bf66270 */
[----:B------:R-:W-:Y:S01]  /*82e0*/  IMAD.WIDE R8, R15, 0x2, R4 ;  /* 0x000000020f087825 */ /* 0x000fe200078e0204 */
[----:B------:R1:W-:Y:S03]  /*82f0*/  @P5 STG.E.U16 desc[UR22][R6.64], R61 ;  /* 0x0000003d06005986 */ /* 0x0003e6000c101516 */
[----:B--2---:R-:W-:Y:S01]  /*8300*/  IMAD.WIDE R10, R17, 0x2, R68 ;  /* 0x00000002110a7825 */ /* 0x004fe200078e0244 */
[----:B----4-:R-:W-:-:S03]  /*8310*/  PRMT R12, R61, 0x7632, R12 ;  /* 0x000076323d0c7816 */ /* 0x010fc6000000000c */
[----:B------:R-:W-:Y:S02]  /*8320*/  VIADD R14, R2, 0x3e ;  /* 0x0000003e020e7836 */ /* 0x000fe40000000000 */
[----:B------:R2:W-:Y:S01]  /*8330*/  @P4 STG.E.U16 desc[UR22][R8.64], R12 ;  /* 0x0000000c08004986 */ /* 0x0005e2000c101516 */
[C---:B------:R-:W-:Y:S01]  /*8340*/  ISETP.LT.AND P4, PT, R0.reuse, UR6, !P2 ;  /* 0x0000000600007c0c */ /* 0x040fe2000d781270 */
[----:B------:R-:W-:Y:S01]  /*8350*/  VIADD R13, R17, UR10 ;  /* 0x0000000a110d7c36 */ /* 0x000fe20008000000 */
[----:B------:R-:W-:Y:S01]  /*8360*/  ISETP.LT.AND P2, PT, R3, UR6, !P2 ;  /* 0x0000000603007c0c */ /* 0x000fe2000d741270 */
[----:B------:R4:W-:Y:S01]  /*8370*/  @P6 STG.E.U16 desc[UR22][R10.64], R62 ;  /* 0x0000003e0a006986 */ /* 0x0009e2000c101516 */
[----:B------:R-:W-:Y:S01]  /*8380*/  ISETP.LT.AND P6, PT, R0, UR6, !P3 ;  /* 0x0000000600007c0c */ /* 0x000fe2000dfc1270 */
[----:B------:R-:W-:Y:S01]  /*8390*/  VIADD R16, R2, 0x3d ;  /* 0x0000003d02107836 */ /* 0x000fe20000000000 */
[----:B------:R-:W-:Y:S01]  /*83a0*/  ISETP.GE.AND P5, PT, R14, UR7, PT ;  /* 0x000000070e007c0c */ /* 0x000fe2000bfa6270 */
[----:B------:R-:W-:Y:S01]  /*83b0*/  VIADD R15, R13, UR10 ;  /* 0x0000000a0d0f7c36 */ /* 0x000fe20008000000 */
[----:B------:R-:W-:Y:S01]  /*83c0*/  PRMT R14, R62, 0x7632, R14 ;  /* 0x000076323e0e7816 */ /* 0x000fe2000000000e */
[----:B-1----:R-:W-:Y:S01]  /*83d0*/  IMAD.WIDE R6, R17, 0x2, R4 ;  /* 0x0000000211067825 */ /* 0x002fe200078e0204 */
[----:B------:R-:W-:-:S02]  /*83e0*/  ISETP.GE.AND P0, PT, R16, UR7, PT ;  /* 0x0000000710007c0c */ /* 0x000fc4000bf06270 */
[----:B------:R-:W-:Y:S01]  /*83f0*/  PRMT R16, R63, 0x7632, R16 ;  /* 0x000076323f107816 */ /* 0x000fe20000000010 */
[----:B--2---:R-:W-:Y:S01]  /*8400*/  IMAD.WIDE R8, R13, 0x2, R68 ;  /* 0x000000020d087825 */ /* 0x004fe200078e0244 */
[----:B------:R1:W-:Y:S01]  /*8410*/  @P1 STG.E.U16 desc[UR22][R6.64], R14 ;  /* 0x0000000e06001986 */ /* 0x0003e2000c101516 */
[----:B------:R-:W-:Y:S02]  /*8420*/  ISETP.LT.AND P3, PT, R3, UR6, !P3 ;  /* 0x0000000603007c0c */ /* 0x000fe4000df61270 */
[----:B----4-:R-:W-:Y:S01]  /*8430*/  IMAD.WIDE R10, R13, 0x2, R4 ;  /* 0x000000020d0a7825 */ /* 0x010fe200078e0204 */
[----:B------:R2:W-:Y:S01]  /*8440*/  @P4 STG.E.U16 desc[UR22][R8.64], R63 ;  /* 0x0000003f08004986 */ /* 0x0005e2000c101516 */
[----:B------:R-:W-:Y:S02]  /*8450*/  ISETP.LT.AND P4, PT, R0, UR6, !P5 ;  /* 0x0000000600007c0c */ /* 0x000fe4000ef81270 */
[----:B------:R-:W-:Y:S01]  /*8460*/  IMAD.WIDE R12, R15, 0x2, R68 ;  /* 0x000000020f0c7825 */ /* 0x000fe200078e0244 */
[----:B------:R-:W-:Y:S01]  /*8470*/  @P2 STG.E.U16 desc[UR22][R10.64], R16 ;  /* 0x000000100a002986 */ /* 0x000fe2000c101516 */
[----:B------:R-:W-:-:S02]  /*8480*/  ISETP.LT.AND P5, PT, R3, UR6, !P5 ;  /* 0x0000000603007c0c */ /* 0x000fc4000efa1270 */
[----:B------:R-:W-:Y:S01]  /*8490*/  VIADD R2, R2, 0x3f ;  /* 0x0000003f02027836 */ /* 0x000fe20000000000 */
[----:B------:R4:W-:Y:S01]  /*84a0*/  @P6 STG.E.U16 desc[UR22][R12.64], R64 ;  /* 0x000000400c006986 */ /* 0x0009e2000c101516 */
[----:B------:R-:W-:Y:S01]  /*84b0*/  ISETP.LT.AND P6, PT, R0, UR6, !P0 ;  /* 0x0000000600007c0c */ /* 0x000fe2000c7c1270 */
[----:B------:R-:W-:Y:S01]  /*84c0*/  VIADD R17, R15, UR10 ;  /* 0x0000000a0f117c36 */ /* 0x000fe20008000000 */
[----:B------:R-:W-:Y:S02]  /*84d0*/  ISETP.LT.AND P0, PT, R3, UR6, !P0 ;  /* 0x0000000603007c0c */ /* 0x000fe4000c701270 */
[----:B------:R-:W-:Y:S01]  /*84e0*/  ISETP.GE.AND P1, PT, R2, UR7, PT ;  /* 0x0000000702007c0c */ /* 0x000fe2000bf26270 */
[----:B-1----:R-:W-:Y:S01]  /*84f0*/  IMAD.WIDE R6, R17, 0x2, R68 ;  /* 0x0000000211067825 */ /* 0x002fe200078e0244 */
[----:B------:R-:W-:Y:S02]  /*8500*/  PRMT R14, R67, 0x7632, R14 ;  /* 0x00007632430e7816 */ /* 0x000fe4000000000e */
[----:B------:R-:W-:Y:S01]  /*8510*/  ISETP.LT.AND P2, PT, R0, UR6, !P1 ;  /* 0x0000000600007c0c */ /* 0x000fe2000cf41270 */
[----:B--2---:R-:W-:Y:S01]  /*8520*/  IMAD.WIDE R8, R17, 0x2, R4 ;  /* 0x0000000211087825 */ /* 0x004fe200078e0204 */
[----:B------:R-:W-:-:S02]  /*8530*/  ISETP.LT.AND P1, PT, R3, UR6, !P1 ;  /* 0x0000000603007c0c */ /* 0x000fc4000cf21270 */
[----:B------:R-:W-:Y:S01]  /*8540*/  PRMT R0, R64, 0x7632, R0 ;  /* 0x0000763240007816 */ /* 0x000fe20000000000 */
[----:B------:R-:W-:-:S04]  /*8550*/  IMAD.WIDE R2, R15, 0x2, R4 ;  /* 0x000000020f027825 */ /* 0x000fc800078e0204 */
[----:B----4-:R-:W-:Y:S01]  /*8560*/  VIADD R13, R17, UR10 ;  /* 0x0000000a110d7c36 */ /* 0x010fe20008000000 */
[----:B------:R1:W-:Y:S03]  /*8570*/  @P3 STG.E.U16 desc[UR22][R2.64], R0 ;  /* 0x0000000002003986 */ /* 0x0003e6000c101516 */
[C---:B------:R-:W-:Y:S01]  /*8580*/  VIADD R15, R13.reuse, UR10 ;  /* 0x0000000a0d0f7c36 */ /* 0x040fe20008000000 */
[----:B------:R2:W-:Y:S01]  /*8590*/  @P6 STG.E.U16 desc[UR22][R6.64], R65 ;  /* 0x0000004106006986 */ /* 0x0005e2000c101516 */
[----:B------:R-:W-:-:S04]  /*85a0*/  IMAD.WIDE R10, R13, 0x2, R68 ;  /* 0x000000020d0a7825 */ /* 0x000fc800078e0244 */
[----:B------:R-:W-:Y:S01]  /*85b0*/  IMAD.WIDE R12, R13, 0x2, R4 ;  /* 0x000000020d0c7825 */ /* 0x000fe200078e0204 */
[----:B-1----:R-:W-:-:S03]  /*85c0*/  PRMT R3, R65, 0x7632, R3 ;  /* 0x0000763241037816 */ /* 0x002fc60000000003 */
[----:B------:R-:W-:Y:S01]  /*85d0*/  IMAD.WIDE R68, R15, 0x2, R68 ;  /* 0x000000020f447825 */ /* 0x000fe200078e0244 */
[----:B--2---:R-:W-:-:S03]  /*85e0*/  PRMT R7, R66, 0x7632, R7 ;  /* 0x0000763242077816 */ /* 0x004fc60000000007 */
[----:B------:R-:W-:Y:S01]  /*85f0*/  IMAD.WIDE R4, R15, 0x2, R4 ;  /* 0x000000020f047825 */ /* 0x000fe200078e0204 */
[----:B------:R1:W-:Y:S04]  /*8600*/  @P0 STG.E.U16 desc[UR22][R8.64], R3 ;  /* 0x0000000308000986 */ /* 0x0003e8000c101516 */
[----:B------:R1:W-:Y:S04]  /*8610*/  @P4 STG.E.U16 desc[UR22][R10.64], R66 ;  /* 0x000000420a004986 */ /* 0x0003e8000c101516 */
[----:B------:R1:W-:Y:S04]  /*8620*/  @P5 STG.E.U16 desc[UR22][R12.64], R7 ;  /* 0x000000070c005986 */ /* 0x0003e8000c101516 */
[----:B------:R1:W-:Y:S04]  /*8630*/  @P2 STG.E.U16 desc[UR22][R68.64], R67 ;  /* 0x0000004344002986 */ /* 0x0003e8000c101516 */
[----:B------:R1:W-:Y:S01]  /*8640*/  @P1 STG.E.U16 desc[UR22][R4.64], R14 ;  /* 0x0000000e04001986 */ /* 0x0003e2000c101516 */
[----:B---3--:R-:W-:Y:S06]  /*8650*/  BAR.SYNC.DEFER_BLOCKING 0x0 ;  /* 0x0000000000007b1d */ /* 0x008fec0000010000 */
[----:B------:R-:W-:Y:S05]  /*8660*/  BRA.U UP0, `(.L_x_13) ;  /* 0x0000000100a07547 */ /* 0x000fea000b800000 */
[----:B------:R-:W2:Y:S01]  /*8670*/  S2UR UR5, SR_CgaCtaId ;  /* 0x00000000000579c3 */ /* 0x000ea20000008800 */
[----:B------:R-:W-:Y:S01]  /*8680*/  NOP ;  /* 0x0000000000007918 */ /* 0x000fe20000000000 */
[----:B------:R-:W-:Y:S01]  /*8690*/  UMOV UR4, 0x50 ;  /* 0x0000005000047882 */ /* 0x000fe20000000000 */
[----:B------:R-:W-:Y:S02]  /*86a0*/  IMAD.U32 R0, RZ, RZ, UR8 ;  /* 0x00000008ff007e24 */ /* 0x000fe4000f8e00ff */
[----:B-1----:R-:W-:Y:S02]  /*86b0*/  IMAD.MOV.U32 R3, RZ, RZ, 0xf ;  /* 0x0000000fff037424 */ /* 0x002fe400078e00ff */
[----:B------:R-:W-:Y:S01]  /*86c0*/  IMAD.MOV.U32 R7, RZ, RZ, 0x1 ;  /* 0x00000001ff077424 */ /* 0x000fe200078e00ff */
[----:B------:R-:W-:-:S04]  /*86d0*/  LOP3.LUT R0, R0, 0xffff, RZ, 0xc0, !PT ;  /* 0x0000ffff00007812 */ /* 0x000fc800078ec0ff */
[----:B------:R-:W-:-:S05]  /*86e0*/  SHF.R.U32.HI R0, RZ, 0x5, R0 ;  /* 0x00000005ff007819 */ /* 0x000fca0000011600 */
[----:B------:R-:W-:Y:S01]  /*86f0*/  VIADD R2, R0, 0x10 ;  /* 0x0000001000027836 */ /* 0x000fe20000000000 */
[----:B------:R-:W-:Y:S01]  /*8700*/  SHF.L.U32 R0, R3, R0, RZ ;  /* 0x0000000003007219 */ /* 0x000fe200000006ff */
[----:B--2---:R-:W-:-:S03]  /*8710*/  ULEA UR6, UR5, UR4, 0x18 ;  /* 0x0000000405067291 */ /* 0x004fc6000f8ec0ff */
[----:B------:R-:W-:-:S04]  /*8720*/  SHF.L.U32 R3, R7, R2, RZ ;  /* 0x0000000207037219 */ /* 0x000fc800000006ff */
[----:B------:R-:W-:Y:S02]  /*8730*/  LOP3.LUT R0, R3, R0, RZ, 0xfc, !PT ;  /* 0x0000000003007212 */ /* 0x000fe400078efcff */
[----:B------:R-:W1:Y:S02]  /*8740*/  LDS R5, [UR6] ;  /* 0x00000006ff057984 */ /* 0x000e640008000800 */
[C---:B------:R-:W-:Y:S02]  /*8750*/  LOP3.LUT R2, R0.reuse, 0xffff, RZ, 0xc0, !PT ;  /* 0x0000ffff00027812 */ /* 0x040fe400078ec0ff */
[----:B-1----:R-:W-:-:S04]  /*8760*/  LOP3.LUT R3, R0, 0xffff, R5, 0x80, !PT ;  /* 0x0000ffff00037812 */ /* 0x002fc800078e8005 */
[----:B------:R-:W-:-:S13]  /*8770*/  ISETP.NE.AND P0, PT, R3, R2, PT ;  /* 0x000000020300720c */ /* 0x000fda0003f05270 */
[----:B------:R-:W-:Y:S05]  /*8780*/  @P0 BRA `(.L_x_14) ;  /* 0x0000000000500947 */ /* 0x000fea0003800000 */
[----:B------:R-:W-:Y:S02]  /*8790*/  SHF.R.U32.HI R5, RZ, 0x10, R5 ;  /* 0x00000010ff057819 */ /* 0x000fe40000011605 */
[----:B------:R-:W-:-:S04]  /*87a0*/  SHF.R.U32.HI R2, RZ, 0x10, R0 ;  /* 0x00000010ff027819 */ /* 0x000fc80000011600 */
[----:B------:R-:W-:-:S04]  /*87b0*/  LOP3.LUT R5, R5, R2, RZ, 0xc0, !PT ;  /* 0x0000000205057212 */ /* 0x000fc800078ec0ff */
[----:B------:R-:W-:-:S13]  /*87c0*/  ISETP.NE.AND P0, PT, R5, R2, PT ;  /* 0x000000020500720c */ /* 0x000fda0003f05270 */
[----:B------:R-:W-:Y:S05]  /*87d0*/  @P0 BRA `(.L_x_15) ;  /* 0x0000000000300947 */ /* 0x000fea0003800000 */
[----:B------:R-:W-:Y:S01]  /*87e0*/  R2UR UR4, R0 ;  /* 0x00000000000472ca */ /* 0x000fe200000e0000 */
[----:B------:R-:W-:Y:S01]  /*87f0*/  VOTEU.ANY UR5, UPT, PT ;  /* 0x0000000000057886 */ /* 0x000fe200038e0100 */
[----:B------:R-:W1:Y:S01]  /*8800*/  S2R R0, SR_LANEID ;  /* 0x0000000000007919 */ /* 0x000e620000000000 */
[----:B------:R-:W-:-:S10]  /*8810*/  UFLO.U32 UR5, UR5 ;  /* 0x00000005000572bd */ /* 0x000fd400080e0000 */
[----:B------:R-:W-:-:S06]  /*8820*/  ULOP3.LUT UR4, URZ, UR4, URZ, 0x33, !UPT ;  /* 0x00000004ff047292 */ /* 0x000fcc000f8e33ff */
[----:B------:R-:W-:-:S04]  /*8830*/  IMAD.U32 R2, RZ, RZ, UR4 ;  /* 0x00000004ff027e24 */ /* 0x000fc8000f8e00ff */
[----:B------:R-:W2:Y:S02]  /*8840*/  REDUX UR7, R2 ;  /* 0x00000000020773c4 */ /* 0x000ea40000000000 */
[----:B------:R3:W-:Y:S01]  /*8850*/  UTCATOMSWS.AND URZ, UR4 ;  /* 0x0000000400ff79e3 */ /* 0x0007e20008000000 */
[----:B-1----:R-:W-:Y:S01]  /*8860*/  ISETP.EQ.U32.AND P0, PT, R0, UR5, PT ;  /* 0x0000000500007c0c */ /* 0x002fe2000bf02070 */
[----:B--2---:R-:W-:-:S12]  /*8870*/  IMAD.U32 R0, RZ, RZ, UR7 ;  /* 0x00000007ff007e24 */ /* 0x004fd8000f8e00ff */
[----:B------:R3:W-:Y:S01]  /*8880*/  @P0 ATOMS.AND RZ, [UR6], R0 ;  /* 0x00000000ffff098c */ /* 0x0007e2000a800006 */
[----:B------:R-:W-:Y:S05]  /*8890*/  BRA `(.L_x_13) ;  /* 0x0000000000147947 */ /* 0x000fea0003800000 */
.L_x_15:
[----:B------:R-:W-:-:S07]  /*88a0*/  MOV R2, 0x88c0 ;  /* 0x000088c000027802 */ /* 0x000fce0000000f00 */
[----:B0-----:R-:W-:Y:S05]  /*88b0*/  CALL.REL.NOINC `($__internal_0_$__cuda_sm10x_tcgen05_guardrail_trap_col_being_dealloced_not_returned_by_alloc) ;  /* 0x00000000002c7944 */ /* 0x001fea0003c00000 */
[----:B------:R-:W-:Y:S05]  /*88c0*/  BRA `(.L_x_13) ;  /* 0x0000000000087947 */ /* 0x000fea0003800000 */
.L_x_14:
[----:B------:R-:W-:-:S07]  /*88d0*/  MOV R2, 0x88f0 ;  /* 0x000088f000027802 */ /* 0x000fce0000000f00 */
[----:B0-----:R-:W-:Y:S05]  /*88e0*/  CALL.REL.NOINC `($__internal_2_$__cuda_sm10x_tcgen05_guardrail_trap_unallocated_columns_being_dealloced) ;  /* 0x0000000000387944 */ /* 0x001fea0003c00000 */
.L_x_13:
[----:B------:R-:W-:Y:S01]  /*88f0*/  NOP ;  /* 0x0000000000007918 */ /* 0x000fe20000000000 */
[----:B---3--:R-:W-:Y:S05]  /*8900*/  EXIT ;  /* 0x000000000000794d */ /* 0x008fea0003800000 */
.L_x_8:
[----:B------:R-:W0:Y:S02]  /*8910*/  SYNCS.PHASECHK.TRANS64.TRYWAIT P1, [UR11], R175 ;  /* 0x000000afff0075a7 */ /* 0x000e24000802110b */
[----:B0-----:R-:W-:Y:S05]  /*8920*/  @!P1 BRA `(.L_x_8) ;  /* 0xfffffffc00f89947 */ /* 0x001fea000383ffff */
[----:B------:R-:W-:Y:S05]  /*8930*/  BRA `(.L_x_16) ;  /* 0xffffffb400d87947 */ /* 0x000fea000383ffff */
.L_x_12:
[----:B------:R-:W2:Y:S02]  /*8940*/  SYNCS.PHASECHK.TRANS64.TRYWAIT P0, [UR11], R4 ;  /* 0x00000004ff0075a7 */ /* 0x000ea4000800110b */
[----:B--2---:R-:W-:Y:S05]  /*8950*/  @!P0 BRA `(.L_x_12) ;  /* 0xfffffffc00f88947 */ /* 0x004fea000383ffff */
[----:B------:R-:W-:Y:S05]  /*8960*/  BRA `(.L_x_11) ;  /* 0xffffffcc00fc7947 */ /* 0x000fea000383ffff */
        .weak           $__internal_0_$__cuda_sm10x_tcgen05_guardrail_trap_col_being_dealloced_not_returned_by_alloc
        .type           $__internal_0_$__cuda_sm10x_tcgen05_guardrail_trap_col_being_dealloced_not_returned_by_alloc,@function
        .size           $__internal_0_$__cuda_sm10x_tcgen05_guardrail_trap_col_being_dealloced_not_returned_by_alloc,($__internal_1_$__cuda_sm10x_tcgen05_guardrail_trap_phase_invalid_during_alloc - $__internal_0_$__cuda_sm10x_tcgen05_guardrail_trap_col_being_dealloced_not_returned_by_alloc)
$__internal_0_$__cuda_sm10x_tcgen05_guardrail_trap_col_being_dealloced_not_returned_by_alloc:
[----:B------:R-:W-:Y:S05]  /*8970*/  BPT.TRAP 0x1 ;  /* 0x000000040000795c */ /* 0x000fea0000300000 */
[----:B------:R-:W-:-:S04]  /*8980*/  IMAD.MOV.U32 R3, RZ, RZ, 0x0 ;  /* 0x00000000ff037424 */ /* 0x000fc800078e00ff */
[----:B------:R-:W-:Y:S05]  /*8990*/  RET.REL.NODEC R2 `(matmul_kernel) ;  /* 0xffffff7402987950 */ /* 0x000fea0003c3ffff */
        .weak           $__internal_1_$__cuda_sm10x_tcgen05_guardrail_trap_phase_invalid_during_alloc
        .type           $__internal_1_$__cuda_sm10x_tcgen05_guardrail_trap_phase_invalid_during_alloc,@function
        .size           $__internal_1_$__cuda_sm10x_tcgen05_guardrail_trap_phase_invalid_during_alloc,($__internal_2_$__cuda_sm10x_tcgen05_guardrail_trap_unallocated_columns_being_dealloced - $__internal_1_$__cuda_sm10x_tcgen05_guardrail_trap_phase_invalid_during_alloc)
$__internal_1_$__cuda_sm10x_tcgen05_guardrail_trap_phase_invalid_during_alloc:
[----:B------:R-:W-:Y:S05]  /*89a0*/  BPT.TRAP 0x1 ;  /* 0x000000040000795c */ /* 0x000fea0000300000 */
[----:B------:R-:W-:-:S04]  /*89b0*/  IMAD.MOV.U32 R3, RZ, RZ, 0x0 ;  /* 0x00000000ff037424 */ /* 0x000fc800078e00ff */
[----:B------:R-:W-:Y:S05]  /*89c0*/  RET.REL.NODEC R2 `(matmul_kernel) ;  /* 0xffffff74028c7950 */ /* 0x000fea0003c3ffff */
        .weak           $__internal_2_$__cuda_sm10x_tcgen05_guardrail_trap_unallocated_columns_being_dealloced
        .type           $__internal_2_$__cuda_sm10x_tcgen05_guardrail_trap_unallocated_columns_being_dealloced,@function
        .size           $__internal_2_$__cuda_sm10x_tcgen05_guardrail_trap_unallocated_columns_being_dealloced,(.L_x_20 - $__internal_2_$__cuda_sm10x_tcgen05_guardrail_trap_unallocated_columns_being_dealloced)
$__internal_2_$__cuda_sm10x_tcgen05_guardrail_trap_unallocated_columns_being_dealloced:
[----:B------:R-:W-:Y:S05]  /*89d0*/  BPT.TRAP 0x1 ;  /* 0x000000040000795c */ /* 0x000fea0000300000 */
[----:B------:R-:W-:-:S04]  /*89e0*/  IMAD.MOV.U32 R3, RZ, RZ, 0x0 ;  /* 0x00000000ff037424 */ /* 0x000fc800078e00ff */
[----:B------:R-:W-:Y:S05]  /*89f0*/  RET.REL.NODEC R2 `(matmul_kernel) ;  /* 0xffffff7402807950 */ /* 0x000fea0003c3ffff */
.L_x_17:
[----:B------:R-:W-:-:S00]  /*8a00*/  BRA `(.L_x_17) ;  /* 0xfffffffc00fc7947 */ /* 0x000fc0000383ffff */
[----:B------:R-:W-:-:S00]  /*8a10*/  NOP ;  /* 0x0000000000007918 */ /* 0x000fc00000000000 */
        /* <DEDUP_REMOVED lines=14> */
.L_x_20:


//--------------------- .nv.shared.matmul_kernel  --------------------------
	.section	.nv.shared.matmul_kernel,"aw",@nobits
	.sectionflags	@""
	.align	16
	.zero		1024


//--------------------- .nv.shared.reserved.0     --------------------------
	.section	.nv.shared.reserved.0,"aw",@nobits
	.align	8
	.weak		__nv_reservedSMEM_offset_0_alias
	.size		__nv_reservedSMEM_offset_0_alias, 0, 64
	.other		__nv_reservedSMEM_offset_0_alias,@"STO_CUDA_RESERVED_SHARED STV_DEFAULT"
__nv_reservedSMEM_offset_0_alias:
	.zero		0
.nv.shared.reserved.0:
	.zero		64
	.weak		__nv_reservedSMEM_allocation_phase
	.type		__nv_reservedSMEM_allocation_phase,@object
	.size		__nv_reservedSMEM_allocation_phase,(.L_0 - __nv_reservedSMEM_allocation_phase)
__nv_reservedSMEM_allocation_phase:
	.zero		1
.L_0:
	.zero		7
	.weak		__nv_reservedSMEM_devtool_atexit_pc
	.type		__nv_reservedSMEM_devtool_atexit_pc,@object
	.size		__nv_reservedSMEM_devtool_atexit_pc,(__nv_reservedSMEM_allocation_mask - __nv_reservedSMEM_devtool_atexit_pc)
__nv_reservedSMEM_devtool_atexit_pc:
	.zero		8
	.weak		__nv_reservedSMEM_allocation_mask
	.type		__nv_reservedSMEM_allocation_mask,@object
	.size		__nv_reservedSMEM_allocation_mask,(.L_2 - __nv_reservedSMEM_allocation_mask)
__nv_reservedSMEM_allocation_mask:
	.zero		4
.L_2:


//--------------------- .nv.constant0.matmul_kernel --------------------------
	.section	.nv.constant0.matmul_kernel,"a",@progbits
	.sectionflags	@""
	.align	4
.nv.constant0.matmul_kernel:
	.zero		976


//--------------------- SYMBOLS --------------------------

	.type		.nv.reservedSmem.offset0,@object
	.size		.nv.reservedSmem.offset0,0x4
	.type		.nv.reservedSmem.cap,@object
	.size		.nv.reservedSmem.cap,0x4
